//
// Generated by NVIDIA NVVM Compiler
//
// Compiler Build ID: CL-36424714
// Cuda compilation tools, release 13.0, V13.0.88
// Based on NVVM 20.0.0
//

.version 9.0
.target sm_100
.address_size 64

	// .globl	_Z17init_magic_searchPyS_ii
.extern .func  (.param .b32 func_retval0) vprintf
(
	.param .b64 vprintf_param_0,
	.param .b64 vprintf_param_1
)
;
.global .align 1 .b8 $str$3[70] = {98, 108, 111, 99, 107, 73, 100, 120, 32, 61, 32, 37, 100, 32, 98, 108, 111, 99, 107, 68, 105, 109, 32, 61, 32, 37, 100, 32, 116, 104, 114, 101, 97, 100, 73, 100, 120, 32, 61, 32, 37, 100, 32, 116, 105, 100, 32, 42, 32, 50, 32, 61, 32, 37, 100, 32, 109, 97, 103, 105, 99, 61, 48, 120, 37, 108, 108, 120, 10};

.visible .entry _Z17init_magic_searchPyS_ii(
	.param .u64 .ptr .align 1 _Z17init_magic_searchPyS_ii_param_0,
	.param .u64 .ptr .align 1 _Z17init_magic_searchPyS_ii_param_1,
	.param .u32 _Z17init_magic_searchPyS_ii_param_2,
	.param .u32 _Z17init_magic_searchPyS_ii_param_3
)
{
	.reg .pred 	%p<233>;
	.reg .b16 	%rs<145>;
	.reg .b32 	%r<288>;
	.reg .b64 	%rd<674>;

	ld.param.u64 	%rd297, [_Z17init_magic_searchPyS_ii_param_0];
	ld.param.u64 	%rd298, [_Z17init_magic_searchPyS_ii_param_1];
	ld.param.u32 	%r25, [_Z17init_magic_searchPyS_ii_param_2];
	cvta.to.global.u64 	%rd654, %rd298;
	cvta.to.global.u64 	%rd653, %rd297;
	shr.s32 	%r26, %r25, 31;
	shr.u32 	%r27, %r26, 29;
	add.s32 	%r28, %r25, %r27;
	and.b32  	%r3, %r28, -8;
	sub.s32 	%r1, %r25, %r3;
	shr.s32 	%r2, %r28, 3;
	add.s32 	%r29, %r2, -9;
	setp.gt.u32 	%p33, %r29, 5;
	mov.b64 	%rd580, 0;
	@%p33 bra 	$L__BB0_2;
	shl.b32 	%r30, %r2, 3;
	add.s32 	%r31, %r30, %r1;
	add.s32 	%r32, %r31, -64;
	mov.b64 	%rd300, 1;
	shl.b64 	%rd580, %rd300, %r32;
$L__BB0_2:
	add.s32 	%r33, %r2, -8;
	setp.gt.u32 	%p34, %r33, 5;
	@%p34 bra 	$L__BB0_4;
	shl.b32 	%r34, %r2, 3;
	add.s32 	%r35, %r34, %r1;
	add.s32 	%r36, %r35, -56;
	mov.b64 	%rd301, 1;
	shl.b64 	%rd302, %rd301, %r36;
	or.b64  	%rd580, %rd302, %rd580;
$L__BB0_4:
	add.s32 	%r37, %r2, -7;
	setp.gt.u32 	%p35, %r37, 5;
	@%p35 bra 	$L__BB0_6;
	shl.b32 	%r38, %r2, 3;
	add.s32 	%r39, %r38, %r1;
	add.s32 	%r40, %r39, -48;
	mov.b64 	%rd303, 1;
	shl.b64 	%rd304, %rd303, %r40;
	or.b64  	%rd580, %rd304, %rd580;
$L__BB0_6:
	add.s32 	%r41, %r1, -7;
	setp.gt.u32 	%p36, %r41, 5;
	@%p36 bra 	$L__BB0_8;
	add.s32 	%r42, %r1, %r3;
	add.s32 	%r43, %r42, -6;
	mov.b64 	%rd305, 1;
	shl.b64 	%rd306, %rd305, %r43;
	or.b64  	%rd580, %rd580, %rd306;
$L__BB0_8:
	add.s32 	%r44, %r2, -6;
	setp.gt.u32 	%p37, %r44, 5;
	@%p37 bra 	$L__BB0_10;
	shl.b32 	%r45, %r2, 3;
	add.s32 	%r46, %r45, %r1;
	add.s32 	%r47, %r46, -40;
	mov.b64 	%rd307, 1;
	shl.b64 	%rd308, %rd307, %r47;
	or.b64  	%rd580, %rd308, %rd580;
$L__BB0_10:
	add.s32 	%r48, %r1, -6;
	setp.gt.u32 	%p38, %r48, 5;
	@%p38 bra 	$L__BB0_12;
	add.s32 	%r49, %r1, %r3;
	add.s32 	%r50, %r49, -5;
	mov.b64 	%rd309, 1;
	shl.b64 	%rd310, %rd309, %r50;
	or.b64  	%rd580, %rd580, %rd310;
$L__BB0_12:
	add.s32 	%r51, %r2, -5;
	setp.gt.u32 	%p39, %r51, 5;
	@%p39 bra 	$L__BB0_14;
	shl.b32 	%r52, %r2, 3;
	add.s32 	%r53, %r52, %r1;
	add.s32 	%r54, %r53, -32;
	mov.b64 	%rd311, 1;
	shl.b64 	%rd312, %rd311, %r54;
	or.b64  	%rd580, %rd312, %rd580;
$L__BB0_14:
	add.s32 	%r55, %r1, -5;
	setp.gt.u32 	%p40, %r55, 5;
	@%p40 bra 	$L__BB0_16;
	add.s32 	%r56, %r1, %r3;
	add.s32 	%r57, %r56, -4;
	mov.b64 	%rd313, 1;
	shl.b64 	%rd314, %rd313, %r57;
	or.b64  	%rd580, %rd580, %rd314;
$L__BB0_16:
	add.s32 	%r58, %r2, -4;
	setp.gt.u32 	%p41, %r58, 5;
	@%p41 bra 	$L__BB0_18;
	shl.b32 	%r59, %r2, 3;
	add.s32 	%r60, %r59, %r1;
	add.s32 	%r61, %r60, -24;
	mov.b64 	%rd315, 1;
	shl.b64 	%rd316, %rd315, %r61;
	or.b64  	%rd580, %rd316, %rd580;
$L__BB0_18:
	add.s32 	%r62, %r1, -4;
	setp.gt.u32 	%p42, %r62, 5;
	@%p42 bra 	$L__BB0_20;
	add.s32 	%r63, %r1, %r3;
	add.s32 	%r64, %r63, -3;
	mov.b64 	%rd317, 1;
	shl.b64 	%rd318, %rd317, %r64;
	or.b64  	%rd580, %rd580, %rd318;
$L__BB0_20:
	add.s32 	%r65, %r2, -3;
	setp.gt.u32 	%p43, %r65, 5;
	@%p43 bra 	$L__BB0_22;
	shl.b32 	%r66, %r2, 3;
	add.s32 	%r67, %r66, %r1;
	add.s32 	%r68, %r67, -16;
	mov.b64 	%rd319, 1;
	shl.b64 	%rd320, %rd319, %r68;
	or.b64  	%rd580, %rd320, %rd580;
$L__BB0_22:
	add.s32 	%r69, %r1, -3;
	setp.gt.u32 	%p44, %r69, 5;
	@%p44 bra 	$L__BB0_24;
	add.s32 	%r70, %r1, %r3;
	add.s32 	%r71, %r70, -2;
	mov.b64 	%rd321, 1;
	shl.b64 	%rd322, %rd321, %r71;
	or.b64  	%rd580, %rd580, %rd322;
$L__BB0_24:
	add.s32 	%r72, %r2, -2;
	setp.gt.u32 	%p45, %r72, 5;
	@%p45 bra 	$L__BB0_26;
	shl.b32 	%r73, %r2, 3;
	add.s32 	%r74, %r73, %r1;
	add.s32 	%r75, %r74, -8;
	mov.b64 	%rd323, 1;
	shl.b64 	%rd324, %rd323, %r75;
	or.b64  	%rd580, %rd324, %rd580;
$L__BB0_26:
	add.s32 	%r76, %r1, -2;
	setp.gt.u32 	%p46, %r76, 5;
	@%p46 bra 	$L__BB0_28;
	add.s32 	%r77, %r1, %r3;
	add.s32 	%r78, %r77, -1;
	mov.b64 	%rd325, 1;
	shl.b64 	%rd326, %rd325, %r78;
	or.b64  	%rd580, %rd580, %rd326;
$L__BB0_28:
	setp.gt.u32 	%p47, %r2, 5;
	@%p47 bra 	$L__BB0_30;
	shl.b32 	%r79, %r2, 3;
	add.s32 	%r80, %r79, %r1;
	add.s32 	%r81, %r80, 8;
	mov.b64 	%rd327, 1;
	shl.b64 	%rd328, %rd327, %r81;
	or.b64  	%rd580, %rd328, %rd580;
$L__BB0_30:
	setp.gt.u32 	%p48, %r1, 5;
	@%p48 bra 	$L__BB0_32;
	add.s32 	%r82, %r1, %r3;
	add.s32 	%r83, %r82, 1;
	mov.b64 	%rd329, 1;
	shl.b64 	%rd330, %rd329, %r83;
	or.b64  	%rd580, %rd580, %rd330;
$L__BB0_32:
	add.s32 	%r4, %r2, 1;
	setp.gt.u32 	%p49, %r4, 5;
	@%p49 bra 	$L__BB0_34;
	shl.b32 	%r84, %r2, 3;
	add.s32 	%r85, %r84, %r1;
	add.s32 	%r86, %r85, 16;
	mov.b64 	%rd331, 1;
	shl.b64 	%rd332, %rd331, %r86;
	or.b64  	%rd580, %rd332, %rd580;
$L__BB0_34:
	add.s32 	%r5, %r1, 1;
	setp.gt.u32 	%p50, %r5, 5;
	@%p50 bra 	$L__BB0_36;
	add.s32 	%r87, %r1, %r3;
	add.s32 	%r88, %r87, 2;
	mov.b64 	%rd333, 1;
	shl.b64 	%rd334, %rd333, %r88;
	or.b64  	%rd580, %rd580, %rd334;
$L__BB0_36:
	add.s32 	%r89, %r2, 2;
	setp.gt.u32 	%p51, %r89, 5;
	@%p51 bra 	$L__BB0_38;
	shl.b32 	%r90, %r2, 3;
	add.s32 	%r91, %r90, %r1;
	add.s32 	%r92, %r91, 24;
	mov.b64 	%rd335, 1;
	shl.b64 	%rd336, %rd335, %r92;
	or.b64  	%rd580, %rd336, %rd580;
$L__BB0_38:
	add.s32 	%r93, %r1, 2;
	setp.gt.u32 	%p52, %r93, 5;
	@%p52 bra 	$L__BB0_40;
	add.s32 	%r94, %r1, %r3;
	add.s32 	%r95, %r94, 3;
	mov.b64 	%rd337, 1;
	shl.b64 	%rd338, %rd337, %r95;
	or.b64  	%rd580, %rd580, %rd338;
$L__BB0_40:
	add.s32 	%r96, %r2, 3;
	setp.gt.u32 	%p53, %r96, 5;
	@%p53 bra 	$L__BB0_42;
	shl.b32 	%r97, %r2, 3;
	add.s32 	%r98, %r97, %r1;
	add.s32 	%r99, %r98, 32;
	mov.b64 	%rd339, 1;
	shl.b64 	%rd340, %rd339, %r99;
	or.b64  	%rd580, %rd340, %rd580;
$L__BB0_42:
	add.s32 	%r100, %r1, 3;
	setp.gt.u32 	%p54, %r100, 5;
	@%p54 bra 	$L__BB0_44;
	add.s32 	%r101, %r1, %r3;
	add.s32 	%r102, %r101, 4;
	mov.b64 	%rd341, 1;
	shl.b64 	%rd342, %rd341, %r102;
	or.b64  	%rd580, %rd580, %rd342;
$L__BB0_44:
	add.s32 	%r103, %r2, 4;
	setp.gt.u32 	%p55, %r103, 5;
	@%p55 bra 	$L__BB0_46;
	shl.b32 	%r104, %r2, 3;
	add.s32 	%r105, %r104, %r1;
	add.s32 	%r106, %r105, 40;
	mov.b64 	%rd343, 1;
	shl.b64 	%rd344, %rd343, %r106;
	or.b64  	%rd580, %rd344, %rd580;
$L__BB0_46:
	add.s32 	%r107, %r1, 4;
	setp.gt.u32 	%p56, %r107, 5;
	@%p56 bra 	$L__BB0_48;
	add.s32 	%r108, %r1, %r3;
	add.s32 	%r109, %r108, 5;
	mov.b64 	%rd345, 1;
	shl.b64 	%rd346, %rd345, %r109;
	or.b64  	%rd580, %rd580, %rd346;
$L__BB0_48:
	add.s32 	%r110, %r2, 5;
	setp.gt.u32 	%p57, %r110, 5;
	@%p57 bra 	$L__BB0_50;
	shl.b32 	%r111, %r2, 3;
	add.s32 	%r112, %r111, %r1;
	add.s32 	%r113, %r112, 48;
	mov.b64 	%rd347, 1;
	shl.b64 	%rd348, %rd347, %r113;
	or.b64  	%rd580, %rd348, %rd580;
$L__BB0_50:
	add.s32 	%r114, %r1, 5;
	setp.gt.u32 	%p58, %r114, 5;
	@%p58 bra 	$L__BB0_52;
	add.s32 	%r115, %r1, %r3;
	add.s32 	%r116, %r115, 6;
	mov.b64 	%rd349, 1;
	shl.b64 	%rd350, %rd349, %r116;
	or.b64  	%rd580, %rd580, %rd350;
$L__BB0_52:
	setp.lt.u32 	%p59, %r2, -6;
	@%p59 bra 	$L__BB0_54;
	shl.b32 	%r117, %r2, 3;
	add.s32 	%r118, %r117, %r1;
	add.s32 	%r119, %r118, 56;
	mov.b64 	%rd351, 1;
	shl.b64 	%rd352, %rd351, %r119;
	or.b64  	%rd580, %rd352, %rd580;
$L__BB0_54:
	setp.lt.u32 	%p60, %r1, -6;
	@%p60 bra 	$L__BB0_56;
	add.s32 	%r120, %r1, %r3;
	add.s32 	%r121, %r120, 7;
	mov.b64 	%rd353, 1;
	shl.b64 	%rd354, %rd353, %r121;
	or.b64  	%rd580, %rd580, %rd354;
$L__BB0_56:
	popc.b64 	%r122, %rd580;
	mov.b32 	%r123, 1;
	shl.b32 	%r6, %r123, %r122;
	setp.eq.s32 	%p61, %r122, 31;
	@%p61 bra 	$L__BB0_182;
	ld.param.u32 	%r275, [_Z17init_magic_searchPyS_ii_param_2];
	setp.gt.s32 	%p62, %r275, 55;
	@%p62 bra 	$L__BB0_143;
	ld.param.u32 	%r278, [_Z17init_magic_searchPyS_ii_param_2];
	setp.lt.s32 	%p118, %r278, 8;
	@%p118 bra 	$L__BB0_106;
	ld.param.u32 	%r280, [_Z17init_magic_searchPyS_ii_param_2];
	max.s32 	%r7, %r6, 1;
	add.s32 	%r223, %r1, %r3;
	add.s32 	%r224, %r223, 1;
	cvt.u64.u32 	%rd59, %r224;
	add.s32 	%r225, %r280, -1;
	cvt.u64.u32 	%rd60, %r225;
	shl.b32 	%r226, %r2, 3;
	add.s32 	%r227, %r226, %r1;
	add.s32 	%r228, %r227, 8;
	mov.b64 	%rd494, 1;
	shl.b64 	%rd61, %rd494, %r228;
	add.s32 	%r229, %r227, -8;
	shl.b64 	%rd62, %rd494, %r229;
	add.s32 	%r230, %r223, 2;
	cvt.u64.u32 	%rd63, %r230;
	add.s32 	%r231, %r280, -2;
	cvt.u64.u32 	%rd64, %r231;
	add.s32 	%r232, %r227, 16;
	shl.b64 	%rd65, %rd494, %r232;
	add.s32 	%r233, %r227, -16;
	shl.b64 	%rd66, %rd494, %r233;
	add.s32 	%r234, %r223, 3;
	cvt.u64.u32 	%rd67, %r234;
	add.s32 	%r235, %r280, -3;
	cvt.u64.u32 	%rd68, %r235;
	add.s32 	%r236, %r223, 4;
	cvt.u64.u32 	%rd69, %r236;
	add.s32 	%r237, %r280, -4;
	cvt.u64.u32 	%rd70, %r237;
	add.s32 	%r238, %r223, 5;
	cvt.u64.u32 	%rd71, %r238;
	add.s32 	%r239, %r280, -5;
	cvt.u64.u32 	%rd72, %r239;
	add.s32 	%r240, %r227, 40;
	shl.b64 	%rd73, %rd494, %r240;
	add.s32 	%r241, %r227, -40;
	shl.b64 	%rd74, %rd494, %r241;
	add.s32 	%r242, %r223, 6;
	cvt.u64.u32 	%rd75, %r242;
	add.s32 	%r243, %r280, -6;
	cvt.u64.u32 	%rd76, %r243;
	add.s32 	%r244, %r227, 48;
	shl.b64 	%rd77, %rd494, %r244;
	add.s32 	%r245, %r227, -48;
	shl.b64 	%rd78, %rd494, %r245;
	add.s32 	%r246, %r223, 7;
	shl.b64 	%rd79, %rd494, %r246;
	add.s32 	%r247, %r280, -7;
	shl.b64 	%rd80, %rd494, %r247;
	add.s32 	%r248, %r227, 56;
	shl.b64 	%rd81, %rd494, %r248;
	add.s32 	%r249, %r227, -56;
	shl.b64 	%rd82, %rd494, %r249;
	mov.b32 	%r281, 0;
$L__BB0_60:
	setp.eq.s64 	%p165, %rd580, 0;
	mov.b64 	%rd609, 0;
	@%p165 bra 	$L__BB0_63;
	mov.b64 	%rd609, 0;
	mov.u64 	%rd608, %rd580;
	mov.u32 	%r282, %r281;
$L__BB0_62:
	neg.s64 	%rd497, %rd608;
	and.b64  	%rd498, %rd608, %rd497;
	and.b32  	%r250, %r282, 1;
	setp.eq.b32 	%p166, %r250, 1;
	selp.b64 	%rd499, %rd498, 0, %p166;
	or.b64  	%rd609, %rd499, %rd609;
	shr.u32 	%r282, %r282, 1;
	xor.b64  	%rd86, %rd498, %rd608;
	setp.ne.s64 	%p167, %rd498, %rd608;
	mov.u64 	%rd608, %rd86;
	@%p167 bra 	$L__BB0_62;
$L__BB0_63:
	ld.param.u64 	%rd575, [_Z17init_magic_searchPyS_ii_param_0];
	setp.lt.s32 	%p168, %r1, 1;
	setp.lt.s32 	%p169, %r1, 7;
	cvta.to.global.u64 	%rd500, %rd575;
	mul.wide.u32 	%rd501, %r281, 8;
	add.s64 	%rd502, %rd500, %rd501;
	st.global.u64 	[%rd502], %rd609;
	not.b64 	%rd88, %rd609;
	cvt.u32.u64 	%r251, %rd59;
	shr.u64 	%rd503, %rd88, %r251;
	cvt.u16.u64 	%rs99, %rd503;
	and.b16  	%rs100, %rs99, 1;
	mov.b64 	%rd504, 1;
	shl.b64 	%rd505, %rd504, %r251;
	selp.b64 	%rd610, %rd505, 0, %p169;
	selp.b16 	%rs115, %rs100, 1, %p169;
	mov.b16 	%rs114, 1;
	@%p168 bra 	$L__BB0_65;
	cvt.u32.u64 	%r252, %rd60;
	mov.b64 	%rd506, 1;
	shl.b64 	%rd507, %rd506, %r252;
	or.b64  	%rd610, %rd610, %rd507;
	shr.u64 	%rd508, %rd88, %r252;
	cvt.u16.u64 	%rs101, %rd508;
	and.b16  	%rs114, %rs101, 1;
$L__BB0_65:
	setp.gt.s32 	%p170, %r1, 5;
	or.b64  	%rd509, %rd62, %rd610;
	or.b64  	%rd612, %rd509, %rd61;
	setp.eq.s16 	%p171, %rs115, 0;
	or.pred  	%p172, %p171, %p170;
	@%p172 bra 	$L__BB0_67;
	cvt.u32.u64 	%r253, %rd63;
	mov.b64 	%rd510, 1;
	shl.b64 	%rd511, %rd510, %r253;
	or.b64  	%rd612, %rd511, %rd612;
	shr.u64 	%rd512, %rd88, %r253;
	cvt.u16.u64 	%rs102, %rd512;
	and.b16  	%rs115, %rs102, 1;
$L__BB0_67:
	setp.lt.s32 	%p173, %r1, 2;
	setp.eq.s16 	%p174, %rs114, 0;
	or.pred  	%p175, %p174, %p173;
	@%p175 bra 	$L__BB0_69;
	cvt.u32.u64 	%r254, %rd64;
	mov.b64 	%rd513, 1;
	shl.b64 	%rd514, %rd513, %r254;
	or.b64  	%rd612, %rd612, %rd514;
	shr.u64 	%rd515, %rd88, %r254;
	cvt.u16.u64 	%rs103, %rd515;
	and.b16  	%rs114, %rs103, 1;
$L__BB0_69:
	and.b64  	%rd516, %rd61, %rd609;
	setp.ne.s64 	%p177, %rd516, 0;
	mov.pred 	%p217, -1;
	@%p177 bra 	$L__BB0_71;
	or.b64  	%rd612, %rd612, %rd65;
	and.b64  	%rd517, %rd65, %rd609;
	setp.ne.s64 	%p217, %rd517, 0;
$L__BB0_71:
	and.b64  	%rd518, %rd62, %rd609;
	setp.ne.s64 	%p179, %rd518, 0;
	mov.pred 	%p218, -1;
	@%p179 bra 	$L__BB0_73;
	or.b64  	%rd612, %rd612, %rd66;
	and.b64  	%rd519, %rd66, %rd609;
	setp.ne.s64 	%p218, %rd519, 0;
$L__BB0_73:
	setp.gt.s32 	%p180, %r1, 4;
	setp.eq.s16 	%p181, %rs115, 0;
	or.pred  	%p182, %p181, %p180;
	@%p182 bra 	$L__BB0_75;
	cvt.u32.u64 	%r255, %rd67;
	mov.b64 	%rd520, 1;
	shl.b64 	%rd521, %rd520, %r255;
	or.b64  	%rd612, %rd521, %rd612;
	shr.u64 	%rd522, %rd88, %r255;
	cvt.u16.u64 	%rs104, %rd522;
	and.b16  	%rs115, %rs104, 1;
$L__BB0_75:
	setp.lt.s32 	%p183, %r1, 3;
	setp.eq.s16 	%p184, %rs114, 0;
	or.pred  	%p185, %p184, %p183;
	@%p185 bra 	$L__BB0_77;
	cvt.u32.u64 	%r256, %rd68;
	mov.b64 	%rd523, 1;
	shl.b64 	%rd524, %rd523, %r256;
	or.b64  	%rd612, %rd612, %rd524;
	shr.u64 	%rd525, %rd88, %r256;
	cvt.u16.u64 	%rs105, %rd525;
	and.b16  	%rs114, %rs105, 1;
$L__BB0_77:
	mov.pred 	%p219, -1;
	@%p217 bra 	$L__BB0_79;
	shl.b32 	%r257, %r2, 3;
	add.s32 	%r258, %r257, %r1;
	add.s32 	%r259, %r258, 24;
	mov.b64 	%rd526, 1;
	shl.b64 	%rd527, %rd526, %r259;
	or.b64  	%rd612, %rd612, %rd527;
	and.b64  	%rd528, %rd527, %rd609;
	setp.ne.s64 	%p219, %rd528, 0;
$L__BB0_79:
	mov.pred 	%p220, -1;
	@%p218 bra 	$L__BB0_81;
	shl.b32 	%r260, %r2, 3;
	add.s32 	%r261, %r260, %r1;
	add.s32 	%r262, %r261, -24;
	mov.b64 	%rd529, 1;
	shl.b64 	%rd530, %rd529, %r262;
	or.b64  	%rd612, %rd612, %rd530;
	and.b64  	%rd531, %rd530, %rd609;
	setp.ne.s64 	%p220, %rd531, 0;
$L__BB0_81:
	setp.gt.s32 	%p188, %r1, 3;
	setp.eq.s16 	%p189, %rs115, 0;
	or.pred  	%p190, %p189, %p188;
	@%p190 bra 	$L__BB0_83;
	cvt.u32.u64 	%r263, %rd69;
	mov.b64 	%rd532, 1;
	shl.b64 	%rd533, %rd532, %r263;
	or.b64  	%rd612, %rd533, %rd612;
	shr.u64 	%rd534, %rd88, %r263;
	cvt.u16.u64 	%rs106, %rd534;
	and.b16  	%rs115, %rs106, 1;
$L__BB0_83:
	setp.lt.s32 	%p191, %r1, 4;
	setp.eq.s16 	%p192, %rs114, 0;
	or.pred  	%p193, %p192, %p191;
	@%p193 bra 	$L__BB0_85;
	cvt.u32.u64 	%r264, %rd70;
	mov.b64 	%rd535, 1;
	shl.b64 	%rd536, %rd535, %r264;
	or.b64  	%rd612, %rd612, %rd536;
	shr.u64 	%rd537, %rd88, %r264;
	cvt.u16.u64 	%rs107, %rd537;
	and.b16  	%rs114, %rs107, 1;
$L__BB0_85:
	mov.pred 	%p221, -1;
	@%p219 bra 	$L__BB0_87;
	shl.b32 	%r265, %r2, 3;
	add.s32 	%r266, %r265, %r1;
	add.s32 	%r267, %r266, 32;
	mov.b64 	%rd538, 1;
	shl.b64 	%rd539, %rd538, %r267;
	or.b64  	%rd612, %rd612, %rd539;
	and.b64  	%rd540, %rd539, %rd609;
	setp.ne.s64 	%p221, %rd540, 0;
$L__BB0_87:
	mov.pred 	%p222, -1;
	@%p220 bra 	$L__BB0_89;
	shl.b32 	%r268, %r2, 3;
	add.s32 	%r269, %r268, %r1;
	add.s32 	%r270, %r269, -32;
	mov.b64 	%rd541, 1;
	shl.b64 	%rd542, %rd541, %r270;
	or.b64  	%rd612, %rd612, %rd542;
	and.b64  	%rd543, %rd542, %rd609;
	setp.ne.s64 	%p222, %rd543, 0;
$L__BB0_89:
	setp.gt.s32 	%p196, %r1, 2;
	setp.eq.s16 	%p197, %rs115, 0;
	or.pred  	%p198, %p197, %p196;
	@%p198 bra 	$L__BB0_91;
	cvt.u32.u64 	%r271, %rd71;
	mov.b64 	%rd544, 1;
	shl.b64 	%rd545, %rd544, %r271;
	or.b64  	%rd612, %rd545, %rd612;
	shr.u64 	%rd546, %rd88, %r271;
	cvt.u16.u64 	%rs108, %rd546;
	and.b16  	%rs115, %rs108, 1;
$L__BB0_91:
	setp.lt.s32 	%p199, %r1, 5;
	setp.eq.s16 	%p200, %rs114, 0;
	or.pred  	%p201, %p200, %p199;
	@%p201 bra 	$L__BB0_93;
	cvt.u32.u64 	%r272, %rd72;
	mov.b64 	%rd547, 1;
	shl.b64 	%rd548, %rd547, %r272;
	or.b64  	%rd612, %rd612, %rd548;
	shr.u64 	%rd549, %rd88, %r272;
	cvt.u16.u64 	%rs109, %rd549;
	and.b16  	%rs114, %rs109, 1;
$L__BB0_93:
	mov.pred 	%p223, -1;
	@%p221 bra 	$L__BB0_95;
	or.b64  	%rd612, %rd612, %rd73;
	and.b64  	%rd550, %rd73, %rd609;
	setp.ne.s64 	%p223, %rd550, 0;
$L__BB0_95:
	mov.pred 	%p224, -1;
	@%p222 bra 	$L__BB0_97;
	or.b64  	%rd612, %rd612, %rd74;
	and.b64  	%rd551, %rd74, %rd609;
	setp.ne.s64 	%p224, %rd551, 0;
$L__BB0_97:
	setp.gt.s32 	%p204, %r1, 1;
	setp.eq.s16 	%p205, %rs115, 0;
	or.pred  	%p206, %p205, %p204;
	@%p206 bra 	$L__BB0_99;
	cvt.u32.u64 	%r273, %rd75;
	mov.b64 	%rd552, 1;
	shl.b64 	%rd553, %rd552, %r273;
	or.b64  	%rd612, %rd553, %rd612;
	shr.u64 	%rd554, %rd88, %r273;
	cvt.u16.u64 	%rs110, %rd554;
	and.b16  	%rs115, %rs110, 1;
$L__BB0_99:
	setp.lt.s32 	%p207, %r1, 6;
	setp.eq.s16 	%p208, %rs114, 0;
	or.pred  	%p209, %p208, %p207;
	@%p209 bra 	$L__BB0_101;
	cvt.u32.u64 	%r274, %rd76;
	mov.b64 	%rd555, 1;
	shl.b64 	%rd556, %rd555, %r274;
	or.b64  	%rd612, %rd612, %rd556;
	shr.u64 	%rd557, %rd88, %r274;
	cvt.u16.u64 	%rs111, %rd557;
	and.b16  	%rs114, %rs111, 1;
$L__BB0_101:
	mov.b64 	%rd630, 0;
	@%p223 bra 	$L__BB0_103;
	or.b64  	%rd612, %rd612, %rd77;
	and.b64  	%rd559, %rd77, %rd609;
	setp.eq.s64 	%p210, %rd559, 0;
	selp.b64 	%rd630, %rd81, 0, %p210;
$L__BB0_103:
	mov.b64 	%rd632, 0;
	@%p224 bra 	$L__BB0_105;
	or.b64  	%rd612, %rd612, %rd78;
	and.b64  	%rd561, %rd78, %rd609;
	setp.eq.s64 	%p211, %rd561, 0;
	selp.b64 	%rd632, %rd82, 0, %p211;
$L__BB0_105:
	ld.param.u64 	%rd578, [_Z17init_magic_searchPyS_ii_param_1];
	setp.gt.s32 	%p212, %r1, 6;
	setp.ne.s16 	%p214, %rs115, 0;
	selp.b64 	%rd562, %rd79, 0, %p168;
	selp.b64 	%rd563, %rd562, 0, %p214;
	or.b64  	%rd564, %rd612, %rd563;
	setp.ne.s16 	%p215, %rs114, 0;
	selp.b64 	%rd565, %rd80, 0, %p212;
	selp.b64 	%rd566, %rd565, 0, %p215;
	or.b64  	%rd567, %rd564, %rd566;
	or.b64  	%rd568, %rd567, %rd630;
	or.b64  	%rd569, %rd568, %rd632;
	cvta.to.global.u64 	%rd570, %rd578;
	mul.wide.u32 	%rd571, %r281, 8;
	add.s64 	%rd572, %rd570, %rd571;
	st.global.u64 	[%rd572], %rd569;
	add.s32 	%r281, %r281, 1;
	setp.eq.s32 	%p216, %r281, %r7;
	@%p216 bra 	$L__BB0_182;
	bra.uni 	$L__BB0_60;
$L__BB0_106:
	ld.param.u32 	%r279, [_Z17init_magic_searchPyS_ii_param_2];
	max.s32 	%r12, %r6, 1;
	add.s32 	%r186, %r1, %r3;
	add.s32 	%r187, %r186, 1;
	cvt.u64.u32 	%rd137, %r187;
	add.s32 	%r188, %r279, -1;
	cvt.u64.u32 	%rd138, %r188;
	shl.b32 	%r189, %r4, 3;
	add.s32 	%r190, %r189, %r1;
	mov.b64 	%rd442, 1;
	shl.b64 	%rd139, %rd442, %r190;
	add.s32 	%r191, %r186, 2;
	cvt.u64.u32 	%rd140, %r191;
	add.s32 	%r192, %r279, -2;
	cvt.u64.u32 	%rd141, %r192;
	add.s32 	%r193, %r190, 8;
	shl.b64 	%rd142, %rd442, %r193;
	add.s32 	%r194, %r186, 3;
	cvt.u64.u32 	%rd143, %r194;
	add.s32 	%r195, %r279, -3;
	cvt.u64.u32 	%rd144, %r195;
	shl.b64 	%rd145, %rd442, %r195;
	add.s32 	%r196, %r190, 16;
	shl.b64 	%rd146, %rd442, %r196;
	add.s32 	%r197, %r186, 4;
	cvt.u64.u32 	%rd147, %r197;
	shl.b64 	%rd148, %rd442, %r197;
	add.s32 	%r198, %r279, -4;
	cvt.u64.u32 	%rd149, %r198;
	shl.b64 	%rd150, %rd442, %r198;
	add.s32 	%r199, %r190, 24;
	shl.b64 	%rd151, %rd442, %r199;
	add.s32 	%r200, %r186, 5;
	cvt.u64.u32 	%rd152, %r200;
	shl.b64 	%rd153, %rd442, %r200;
	add.s32 	%r201, %r279, -5;
	cvt.u64.u32 	%rd154, %r201;
	shl.b64 	%rd155, %rd442, %r201;
	add.s32 	%r202, %r190, 32;
	shl.b64 	%rd156, %rd442, %r202;
	add.s32 	%r203, %r186, 6;
	cvt.u64.u32 	%rd157, %r203;
	add.s32 	%r204, %r279, -6;
	cvt.u64.u32 	%rd158, %r204;
	add.s32 	%r205, %r190, 40;
	shl.b64 	%rd159, %rd442, %r205;
	add.s32 	%r206, %r186, 7;
	shl.b64 	%rd160, %rd442, %r206;
	add.s32 	%r207, %r279, -7;
	shl.b64 	%rd161, %rd442, %r207;
	add.s32 	%r208, %r190, 48;
	shl.b64 	%rd162, %rd442, %r208;
	mov.b32 	%r283, 0;
$L__BB0_107:
	setp.eq.s64 	%p119, %rd580, 0;
	mov.b64 	%rd635, 0;
	@%p119 bra 	$L__BB0_110;
	mov.b64 	%rd635, 0;
	mov.u64 	%rd634, %rd580;
	mov.u32 	%r284, %r283;
$L__BB0_109:
	neg.s64 	%rd445, %rd634;
	and.b64  	%rd446, %rd634, %rd445;
	and.b32  	%r209, %r284, 1;
	setp.eq.b32 	%p120, %r209, 1;
	selp.b64 	%rd447, %rd446, 0, %p120;
	or.b64  	%rd635, %rd447, %rd635;
	shr.u32 	%r284, %r284, 1;
	xor.b64  	%rd166, %rd446, %rd634;
	setp.ne.s64 	%p121, %rd446, %rd634;
	mov.u64 	%rd634, %rd166;
	@%p121 bra 	$L__BB0_109;
$L__BB0_110:
	ld.param.u64 	%rd574, [_Z17init_magic_searchPyS_ii_param_0];
	setp.lt.s32 	%p122, %r1, 1;
	setp.lt.s32 	%p123, %r1, 7;
	cvta.to.global.u64 	%rd448, %rd574;
	mul.wide.u32 	%rd449, %r283, 8;
	add.s64 	%rd450, %rd448, %rd449;
	st.global.u64 	[%rd450], %rd635;
	not.b64 	%rd168, %rd635;
	cvt.u32.u64 	%r210, %rd137;
	shr.u64 	%rd451, %rd168, %r210;
	cvt.u16.u64 	%rs85, %rd451;
	and.b16  	%rs86, %rs85, 1;
	mov.b64 	%rd452, 1;
	shl.b64 	%rd453, %rd452, %r210;
	selp.b64 	%rd636, %rd453, 0, %p123;
	selp.b16 	%rs126, %rs86, 1, %p123;
	mov.b16 	%rs125, 1;
	@%p122 bra 	$L__BB0_112;
	cvt.u32.u64 	%r211, %rd138;
	mov.b64 	%rd454, 1;
	shl.b64 	%rd455, %rd454, %r211;
	or.b64  	%rd636, %rd636, %rd455;
	shr.u64 	%rd456, %rd168, %r211;
	cvt.u16.u64 	%rs87, %rd456;
	and.b16  	%rs125, %rs87, 1;
$L__BB0_112:
	setp.gt.s32 	%p124, %r1, 5;
	or.b64  	%rd638, %rd636, %rd139;
	setp.eq.s16 	%p125, %rs126, 0;
	or.pred  	%p126, %p125, %p124;
	@%p126 bra 	$L__BB0_114;
	cvt.u32.u64 	%r212, %rd140;
	mov.b64 	%rd457, 1;
	shl.b64 	%rd458, %rd457, %r212;
	or.b64  	%rd638, %rd458, %rd638;
	shr.u64 	%rd459, %rd168, %r212;
	cvt.u16.u64 	%rs88, %rd459;
	and.b16  	%rs126, %rs88, 1;
$L__BB0_114:
	setp.lt.s32 	%p127, %r1, 2;
	setp.eq.s16 	%p128, %rs125, 0;
	or.pred  	%p129, %p128, %p127;
	@%p129 bra 	$L__BB0_116;
	cvt.u32.u64 	%r213, %rd141;
	mov.b64 	%rd460, 1;
	shl.b64 	%rd461, %rd460, %r213;
	or.b64  	%rd638, %rd638, %rd461;
	shr.u64 	%rd462, %rd168, %r213;
	cvt.u16.u64 	%rs89, %rd462;
	and.b16  	%rs125, %rs89, 1;
$L__BB0_116:
	and.b64  	%rd463, %rd139, %rd635;
	setp.ne.s64 	%p131, %rd463, 0;
	mov.pred 	%p225, -1;
	@%p131 bra 	$L__BB0_118;
	or.b64  	%rd638, %rd638, %rd142;
	and.b64  	%rd464, %rd142, %rd635;
	setp.ne.s64 	%p225, %rd464, 0;
$L__BB0_118:
	setp.gt.s32 	%p132, %r1, 4;
	setp.eq.s16 	%p133, %rs126, 0;
	or.pred  	%p134, %p133, %p132;
	@%p134 bra 	$L__BB0_120;
	cvt.u32.u64 	%r214, %rd143;
	mov.b64 	%rd465, 1;
	shl.b64 	%rd466, %rd465, %r214;
	or.b64  	%rd638, %rd466, %rd638;
	shr.u64 	%rd467, %rd168, %r214;
	cvt.u16.u64 	%rs90, %rd467;
	and.b16  	%rs126, %rs90, 1;
$L__BB0_120:
	setp.lt.s32 	%p135, %r1, 3;
	setp.eq.s16 	%p136, %rs125, 0;
	or.pred  	%p137, %p136, %p135;
	@%p137 bra 	$L__BB0_122;
	or.b64  	%rd638, %rd638, %rd145;
	cvt.u32.u64 	%r215, %rd144;
	shr.u64 	%rd468, %rd168, %r215;
	cvt.u16.u64 	%rs91, %rd468;
	and.b16  	%rs125, %rs91, 1;
$L__BB0_122:
	mov.pred 	%p226, -1;
	@%p225 bra 	$L__BB0_124;
	or.b64  	%rd638, %rd638, %rd146;
	and.b64  	%rd469, %rd146, %rd635;
	setp.ne.s64 	%p226, %rd469, 0;
$L__BB0_124:
	setp.gt.s32 	%p139, %r1, 3;
	setp.eq.s16 	%p140, %rs126, 0;
	or.pred  	%p141, %p140, %p139;
	@%p141 bra 	$L__BB0_126;
	or.b64  	%rd638, %rd148, %rd638;
	cvt.u32.u64 	%r216, %rd147;
	shr.u64 	%rd470, %rd168, %r216;
	cvt.u16.u64 	%rs92, %rd470;
	and.b16  	%rs126, %rs92, 1;
$L__BB0_126:
	setp.lt.s32 	%p142, %r1, 4;
	setp.eq.s16 	%p143, %rs125, 0;
	or.pred  	%p144, %p143, %p142;
	@%p144 bra 	$L__BB0_128;
	or.b64  	%rd638, %rd638, %rd150;
	cvt.u32.u64 	%r217, %rd149;
	shr.u64 	%rd471, %rd168, %r217;
	cvt.u16.u64 	%rs93, %rd471;
	and.b16  	%rs125, %rs93, 1;
$L__BB0_128:
	mov.pred 	%p227, -1;
	@%p226 bra 	$L__BB0_130;
	or.b64  	%rd638, %rd638, %rd151;
	and.b64  	%rd472, %rd151, %rd635;
	setp.ne.s64 	%p227, %rd472, 0;
$L__BB0_130:
	setp.gt.s32 	%p146, %r1, 2;
	setp.eq.s16 	%p147, %rs126, 0;
	or.pred  	%p148, %p147, %p146;
	@%p148 bra 	$L__BB0_132;
	or.b64  	%rd638, %rd153, %rd638;
	cvt.u32.u64 	%r218, %rd152;
	shr.u64 	%rd473, %rd168, %r218;
	cvt.u16.u64 	%rs94, %rd473;
	and.b16  	%rs126, %rs94, 1;
$L__BB0_132:
	setp.lt.s32 	%p149, %r1, 5;
	setp.eq.s16 	%p150, %rs125, 0;
	or.pred  	%p151, %p150, %p149;
	@%p151 bra 	$L__BB0_134;
	or.b64  	%rd638, %rd638, %rd155;
	cvt.u32.u64 	%r219, %rd154;
	shr.u64 	%rd474, %rd168, %r219;
	cvt.u16.u64 	%rs95, %rd474;
	and.b16  	%rs125, %rs95, 1;
$L__BB0_134:
	mov.pred 	%p228, -1;
	@%p227 bra 	$L__BB0_136;
	or.b64  	%rd638, %rd638, %rd156;
	and.b64  	%rd475, %rd156, %rd635;
	setp.ne.s64 	%p228, %rd475, 0;
$L__BB0_136:
	setp.gt.s32 	%p153, %r1, 1;
	setp.eq.s16 	%p154, %rs126, 0;
	or.pred  	%p155, %p154, %p153;
	@%p155 bra 	$L__BB0_138;
	cvt.u32.u64 	%r220, %rd157;
	mov.b64 	%rd476, 1;
	shl.b64 	%rd477, %rd476, %r220;
	or.b64  	%rd638, %rd477, %rd638;
	shr.u64 	%rd478, %rd168, %r220;
	cvt.u16.u64 	%rs96, %rd478;
	and.b16  	%rs126, %rs96, 1;
$L__BB0_138:
	setp.lt.s32 	%p156, %r1, 6;
	setp.eq.s16 	%p157, %rs125, 0;
	or.pred  	%p158, %p157, %p156;
	@%p158 bra 	$L__BB0_140;
	cvt.u32.u64 	%r221, %rd158;
	mov.b64 	%rd479, 1;
	shl.b64 	%rd480, %rd479, %r221;
	or.b64  	%rd638, %rd638, %rd480;
	shr.u64 	%rd481, %rd168, %r221;
	cvt.u16.u64 	%rs97, %rd481;
	and.b16  	%rs125, %rs97, 1;
$L__BB0_140:
	mov.b64 	%rd652, 0;
	@%p228 bra 	$L__BB0_142;
	or.b64  	%rd638, %rd638, %rd159;
	and.b64  	%rd483, %rd159, %rd635;
	setp.eq.s64 	%p159, %rd483, 0;
	selp.b64 	%rd652, %rd162, 0, %p159;
$L__BB0_142:
	ld.param.u64 	%rd577, [_Z17init_magic_searchPyS_ii_param_1];
	setp.gt.s32 	%p160, %r1, 6;
	setp.ne.s16 	%p162, %rs126, 0;
	selp.b64 	%rd484, %rd160, 0, %p122;
	selp.b64 	%rd485, %rd484, 0, %p162;
	or.b64  	%rd486, %rd638, %rd485;
	setp.ne.s16 	%p163, %rs125, 0;
	selp.b64 	%rd487, %rd161, 0, %p160;
	selp.b64 	%rd488, %rd487, 0, %p163;
	or.b64  	%rd489, %rd486, %rd488;
	or.b64  	%rd490, %rd489, %rd652;
	cvta.to.global.u64 	%rd491, %rd577;
	mul.wide.u32 	%rd492, %r283, 8;
	add.s64 	%rd493, %rd491, %rd492;
	st.global.u64 	[%rd493], %rd490;
	add.s32 	%r283, %r283, 1;
	setp.eq.s32 	%p164, %r283, %r12;
	@%p164 bra 	$L__BB0_182;
	bra.uni 	$L__BB0_107;
$L__BB0_143:
	setp.ne.s64 	%p63, %rd580, 0;
	@%p63 bra 	$L__BB0_146;
	ld.param.u32 	%r277, [_Z17init_magic_searchPyS_ii_param_2];
	setp.lt.s32 	%p109, %r1, 7;
	add.s32 	%r162, %r5, %r3;
	mov.b64 	%rd406, 1;
	shl.b64 	%rd407, %rd406, %r162;
	selp.b64 	%rd205, %rd407, 0, %p109;
	add.s32 	%r163, %r277, -1;
	shl.b64 	%rd206, %rd406, %r163;
	shl.b32 	%r164, %r2, 3;
	add.s32 	%r165, %r164, %r1;
	add.s32 	%r166, %r165, -8;
	shl.b64 	%rd207, %rd406, %r166;
	add.s32 	%r167, %r162, 1;
	shl.b64 	%rd208, %rd406, %r167;
	add.s32 	%r168, %r277, -2;
	shl.b64 	%rd209, %rd406, %r168;
	add.s32 	%r169, %r165, -16;
	shl.b64 	%rd210, %rd406, %r169;
	add.s32 	%r170, %r162, 2;
	shl.b64 	%rd211, %rd406, %r170;
	add.s32 	%r171, %r277, -3;
	shl.b64 	%rd212, %rd406, %r171;
	add.s32 	%r172, %r165, -24;
	shl.b64 	%rd213, %rd406, %r172;
	add.s32 	%r173, %r162, 3;
	shl.b64 	%rd214, %rd406, %r173;
	add.s32 	%r174, %r277, -4;
	shl.b64 	%rd215, %rd406, %r174;
	add.s32 	%r175, %r165, -32;
	shl.b64 	%rd216, %rd406, %r175;
	add.s32 	%r176, %r162, 4;
	shl.b64 	%rd217, %rd406, %r176;
	add.s32 	%r177, %r277, -5;
	shl.b64 	%rd218, %rd406, %r177;
	add.s32 	%r178, %r165, -40;
	shl.b64 	%rd219, %rd406, %r178;
	add.s32 	%r179, %r162, 5;
	shl.b64 	%rd220, %rd406, %r179;
	add.s32 	%r180, %r277, -6;
	shl.b64 	%rd221, %rd406, %r180;
	add.s32 	%r181, %r165, -48;
	shl.b64 	%rd222, %rd406, %r181;
	add.s32 	%r182, %r162, 6;
	shl.b64 	%rd223, %rd406, %r182;
	add.s32 	%r183, %r277, -7;
	shl.b64 	%rd224, %rd406, %r183;
	add.s32 	%r184, %r165, -56;
	shl.b64 	%rd225, %rd406, %r184;
	neg.s32 	%r285, %r6;
$L__BB0_145:
	setp.lt.s32 	%p110, %r1, 4;
	setp.lt.s32 	%p111, %r1, 3;
	setp.lt.s32 	%p112, %r1, 5;
	setp.lt.s32 	%p113, %r1, 2;
	setp.lt.s32 	%p114, %r1, 6;
	setp.lt.s32 	%p115, %r1, 1;
	setp.lt.s32 	%p116, %r1, 7;
	mov.b64 	%rd408, 0;
	st.global.u64 	[%rd653], %rd408;
	selp.b64 	%rd409, 0, %rd206, %p115;
	or.b64  	%rd410, %rd205, %rd409;
	or.b64  	%rd411, %rd410, %rd207;
	selp.b64 	%rd412, %rd208, 0, %p114;
	or.b64  	%rd413, %rd411, %rd412;
	selp.b64 	%rd414, 0, %rd209, %p113;
	or.b64  	%rd415, %rd413, %rd414;
	or.b64  	%rd416, %rd415, %rd210;
	selp.b64 	%rd417, %rd211, 0, %p112;
	or.b64  	%rd418, %rd416, %rd417;
	selp.b64 	%rd419, 0, %rd212, %p111;
	or.b64  	%rd420, %rd418, %rd419;
	or.b64  	%rd421, %rd420, %rd213;
	selp.b64 	%rd422, %rd214, 0, %p110;
	or.b64  	%rd423, %rd421, %rd422;
	selp.b64 	%rd424, 0, %rd215, %p110;
	or.b64  	%rd425, %rd423, %rd424;
	or.b64  	%rd426, %rd425, %rd216;
	selp.b64 	%rd427, %rd217, 0, %p111;
	or.b64  	%rd428, %rd426, %rd427;
	selp.b64 	%rd429, 0, %rd218, %p112;
	or.b64  	%rd430, %rd428, %rd429;
	or.b64  	%rd431, %rd430, %rd219;
	selp.b64 	%rd432, %rd220, 0, %p113;
	or.b64  	%rd433, %rd431, %rd432;
	selp.b64 	%rd434, 0, %rd221, %p114;
	or.b64  	%rd435, %rd433, %rd434;
	or.b64  	%rd436, %rd435, %rd222;
	selp.b64 	%rd437, %rd223, 0, %p115;
	or.b64  	%rd438, %rd436, %rd437;
	selp.b64 	%rd439, 0, %rd224, %p116;
	or.b64  	%rd440, %rd438, %rd439;
	or.b64  	%rd441, %rd440, %rd225;
	st.global.u64 	[%rd654], %rd441;
	add.s32 	%r285, %r285, 1;
	setp.eq.s32 	%p117, %r285, 0;
	add.s64 	%rd654, %rd654, 8;
	add.s64 	%rd653, %rd653, 8;
	@%p117 bra 	$L__BB0_182;
	bra.uni 	$L__BB0_145;
$L__BB0_146:
	ld.param.u32 	%r276, [_Z17init_magic_searchPyS_ii_param_2];
	max.s32 	%r20, %r6, 1;
	add.s32 	%r125, %r1, %r3;
	add.s32 	%r126, %r125, 1;
	cvt.u64.u32 	%rd230, %r126;
	mov.b64 	%rd355, 1;
	shl.b64 	%rd231, %rd355, %r126;
	add.s32 	%r127, %r276, -1;
	cvt.u64.u32 	%rd232, %r127;
	shl.b64 	%rd233, %rd355, %r127;
	shl.b32 	%r128, %r2, 3;
	add.s32 	%r129, %r128, %r1;
	add.s32 	%r130, %r129, -8;
	shl.b64 	%rd234, %rd355, %r130;
	add.s32 	%r131, %r125, 2;
	cvt.u64.u32 	%rd235, %r131;
	shl.b64 	%rd236, %rd355, %r131;
	add.s32 	%r132, %r276, -2;
	cvt.u64.u32 	%rd237, %r132;
	add.s32 	%r133, %r129, -16;
	shl.b64 	%rd238, %rd355, %r133;
	add.s32 	%r134, %r125, 3;
	cvt.u64.u32 	%rd239, %r134;
	shl.b64 	%rd240, %rd355, %r134;
	add.s32 	%r135, %r276, -3;
	cvt.u64.u32 	%rd241, %r135;
	shl.b64 	%rd242, %rd355, %r135;
	add.s32 	%r136, %r129, -24;
	shl.b64 	%rd243, %rd355, %r136;
	add.s32 	%r137, %r125, 4;
	cvt.u64.u32 	%rd244, %r137;
	add.s32 	%r138, %r276, -4;
	cvt.u64.u32 	%rd245, %r138;
	add.s32 	%r139, %r129, -32;
	shl.b64 	%rd246, %rd355, %r139;
	add.s32 	%r140, %r125, 5;
	cvt.u64.u32 	%rd247, %r140;
	add.s32 	%r141, %r276, -5;
	cvt.u64.u32 	%rd248, %r141;
	add.s32 	%r142, %r129, -40;
	shl.b64 	%rd249, %rd355, %r142;
	add.s32 	%r143, %r125, 6;
	cvt.u64.u32 	%rd250, %r143;
	add.s32 	%r144, %r276, -6;
	cvt.u64.u32 	%rd251, %r144;
	add.s32 	%r145, %r129, -48;
	shl.b64 	%rd252, %rd355, %r145;
	add.s32 	%r146, %r125, 7;
	shl.b64 	%rd253, %rd355, %r146;
	add.s32 	%r147, %r276, -7;
	shl.b64 	%rd254, %rd355, %r147;
	add.s32 	%r148, %r129, -56;
	shl.b64 	%rd255, %rd355, %r148;
	mov.b32 	%r286, 0;
$L__BB0_147:
	mov.b64 	%rd655, 0;
	mov.u64 	%rd656, %rd580;
	mov.u32 	%r287, %r286;
$L__BB0_148:
	neg.s64 	%rd357, %rd656;
	and.b64  	%rd358, %rd656, %rd357;
	and.b32  	%r149, %r287, 1;
	setp.eq.b32 	%p64, %r149, 1;
	selp.b64 	%rd359, %rd358, 0, %p64;
	or.b64  	%rd655, %rd359, %rd655;
	shr.u32 	%r287, %r287, 1;
	xor.b64  	%rd259, %rd358, %rd656;
	setp.ne.s64 	%p65, %rd358, %rd656;
	mov.u64 	%rd656, %rd259;
	@%p65 bra 	$L__BB0_148;
	ld.param.u64 	%rd573, [_Z17init_magic_searchPyS_ii_param_0];
	setp.lt.s32 	%p66, %r1, 1;
	setp.lt.s32 	%p67, %r1, 7;
	cvta.to.global.u64 	%rd360, %rd573;
	mul.wide.u32 	%rd361, %r286, 8;
	add.s64 	%rd362, %rd360, %rd361;
	st.global.u64 	[%rd362], %rd655;
	not.b64 	%rd260, %rd655;
	cvt.u32.u64 	%r150, %rd230;
	shr.u64 	%rd363, %rd260, %r150;
	cvt.u16.u64 	%rs71, %rd363;
	and.b16  	%rs72, %rs71, 1;
	selp.b64 	%rd657, %rd231, 0, %p67;
	selp.b16 	%rs137, %rs72, 1, %p67;
	mov.b16 	%rs136, 1;
	@%p66 bra 	$L__BB0_151;
	or.b64  	%rd657, %rd657, %rd233;
	cvt.u32.u64 	%r151, %rd232;
	shr.u64 	%rd364, %rd260, %r151;
	cvt.u16.u64 	%rs73, %rd364;
	and.b16  	%rs136, %rs73, 1;
$L__BB0_151:
	setp.gt.s32 	%p68, %r1, 5;
	or.b64  	%rd659, %rd657, %rd234;
	setp.eq.s16 	%p69, %rs137, 0;
	or.pred  	%p70, %p69, %p68;
	@%p70 bra 	$L__BB0_153;
	or.b64  	%rd659, %rd236, %rd659;
	cvt.u32.u64 	%r152, %rd235;
	shr.u64 	%rd365, %rd260, %r152;
	cvt.u16.u64 	%rs74, %rd365;
	and.b16  	%rs137, %rs74, 1;
$L__BB0_153:
	setp.lt.s32 	%p71, %r1, 2;
	setp.eq.s16 	%p72, %rs136, 0;
	or.pred  	%p73, %p72, %p71;
	@%p73 bra 	$L__BB0_155;
	cvt.u32.u64 	%r153, %rd237;
	mov.b64 	%rd366, 1;
	shl.b64 	%rd367, %rd366, %r153;
	or.b64  	%rd659, %rd659, %rd367;
	shr.u64 	%rd368, %rd260, %r153;
	cvt.u16.u64 	%rs75, %rd368;
	and.b16  	%rs136, %rs75, 1;
$L__BB0_155:
	and.b64  	%rd369, %rd234, %rd655;
	setp.ne.s64 	%p75, %rd369, 0;
	mov.pred 	%p229, -1;
	@%p75 bra 	$L__BB0_157;
	or.b64  	%rd659, %rd659, %rd238;
	and.b64  	%rd370, %rd238, %rd655;
	setp.ne.s64 	%p229, %rd370, 0;
$L__BB0_157:
	setp.gt.s32 	%p76, %r1, 4;
	setp.eq.s16 	%p77, %rs137, 0;
	or.pred  	%p78, %p77, %p76;
	@%p78 bra 	$L__BB0_159;
	or.b64  	%rd659, %rd240, %rd659;
	cvt.u32.u64 	%r154, %rd239;
	shr.u64 	%rd371, %rd260, %r154;
	cvt.u16.u64 	%rs76, %rd371;
	and.b16  	%rs137, %rs76, 1;
$L__BB0_159:
	setp.lt.s32 	%p79, %r1, 3;
	setp.eq.s16 	%p80, %rs136, 0;
	or.pred  	%p81, %p80, %p79;
	@%p81 bra 	$L__BB0_161;
	or.b64  	%rd659, %rd659, %rd242;
	cvt.u32.u64 	%r155, %rd241;
	shr.u64 	%rd372, %rd260, %r155;
	cvt.u16.u64 	%rs77, %rd372;
	and.b16  	%rs136, %rs77, 1;
$L__BB0_161:
	mov.pred 	%p230, -1;
	@%p229 bra 	$L__BB0_163;
	or.b64  	%rd659, %rd659, %rd243;
	and.b64  	%rd373, %rd243, %rd655;
	setp.ne.s64 	%p230, %rd373, 0;
$L__BB0_163:
	setp.gt.s32 	%p83, %r1, 3;
	setp.eq.s16 	%p84, %rs137, 0;
	or.pred  	%p85, %p84, %p83;
	@%p85 bra 	$L__BB0_165;
	cvt.u32.u64 	%r156, %rd244;
	mov.b64 	%rd374, 1;
	shl.b64 	%rd375, %rd374, %r156;
	or.b64  	%rd659, %rd375, %rd659;
	shr.u64 	%rd376, %rd260, %r156;
	cvt.u16.u64 	%rs78, %rd376;
	and.b16  	%rs137, %rs78, 1;
$L__BB0_165:
	setp.lt.s32 	%p86, %r1, 4;
	setp.eq.s16 	%p87, %rs136, 0;
	or.pred  	%p88, %p87, %p86;
	@%p88 bra 	$L__BB0_167;
	cvt.u32.u64 	%r157, %rd245;
	mov.b64 	%rd377, 1;
	shl.b64 	%rd378, %rd377, %r157;
	or.b64  	%rd659, %rd659, %rd378;
	shr.u64 	%rd379, %rd260, %r157;
	cvt.u16.u64 	%rs79, %rd379;
	and.b16  	%rs136, %rs79, 1;
$L__BB0_167:
	mov.pred 	%p231, -1;
	@%p230 bra 	$L__BB0_169;
	or.b64  	%rd659, %rd659, %rd246;
	and.b64  	%rd380, %rd246, %rd655;
	setp.ne.s64 	%p231, %rd380, 0;
$L__BB0_169:
	setp.gt.s32 	%p90, %r1, 2;
	setp.eq.s16 	%p91, %rs137, 0;
	or.pred  	%p92, %p91, %p90;
	@%p92 bra 	$L__BB0_171;
	cvt.u32.u64 	%r158, %rd247;
	mov.b64 	%rd381, 1;
	shl.b64 	%rd382, %rd381, %r158;
	or.b64  	%rd659, %rd382, %rd659;
	shr.u64 	%rd383, %rd260, %r158;
	cvt.u16.u64 	%rs80, %rd383;
	and.b16  	%rs137, %rs80, 1;
$L__BB0_171:
	setp.lt.s32 	%p93, %r1, 5;
	setp.eq.s16 	%p94, %rs136, 0;
	or.pred  	%p95, %p94, %p93;
	@%p95 bra 	$L__BB0_173;
	cvt.u32.u64 	%r159, %rd248;
	mov.b64 	%rd384, 1;
	shl.b64 	%rd385, %rd384, %r159;
	or.b64  	%rd659, %rd659, %rd385;
	shr.u64 	%rd386, %rd260, %r159;
	cvt.u16.u64 	%rs81, %rd386;
	and.b16  	%rs136, %rs81, 1;
$L__BB0_173:
	mov.pred 	%p232, -1;
	@%p231 bra 	$L__BB0_175;
	or.b64  	%rd659, %rd659, %rd249;
	and.b64  	%rd387, %rd249, %rd655;
	setp.ne.s64 	%p232, %rd387, 0;
$L__BB0_175:
	setp.gt.s32 	%p97, %r1, 1;
	setp.eq.s16 	%p98, %rs137, 0;
	or.pred  	%p99, %p98, %p97;
	@%p99 bra 	$L__BB0_177;
	cvt.u32.u64 	%r160, %rd250;
	mov.b64 	%rd388, 1;
	shl.b64 	%rd389, %rd388, %r160;
	or.b64  	%rd659, %rd389, %rd659;
	shr.u64 	%rd390, %rd260, %r160;
	cvt.u16.u64 	%rs82, %rd390;
	and.b16  	%rs137, %rs82, 1;
$L__BB0_177:
	setp.lt.s32 	%p100, %r1, 6;
	setp.eq.s16 	%p101, %rs136, 0;
	or.pred  	%p102, %p101, %p100;
	@%p102 bra 	$L__BB0_179;
	cvt.u32.u64 	%r161, %rd251;
	mov.b64 	%rd391, 1;
	shl.b64 	%rd392, %rd391, %r161;
	or.b64  	%rd659, %rd659, %rd392;
	shr.u64 	%rd393, %rd260, %r161;
	cvt.u16.u64 	%rs83, %rd393;
	and.b16  	%rs136, %rs83, 1;
$L__BB0_179:
	mov.b64 	%rd673, 0;
	@%p232 bra 	$L__BB0_181;
	or.b64  	%rd659, %rd659, %rd252;
	and.b64  	%rd395, %rd252, %rd655;
	setp.eq.s64 	%p103, %rd395, 0;
	selp.b64 	%rd673, %rd255, 0, %p103;
$L__BB0_181:
	ld.param.u64 	%rd576, [_Z17init_magic_searchPyS_ii_param_1];
	setp.gt.s32 	%p104, %r1, 6;
	setp.ne.s16 	%p106, %rs137, 0;
	selp.b64 	%rd396, %rd253, 0, %p66;
	selp.b64 	%rd397, %rd396, 0, %p106;
	or.b64  	%rd398, %rd659, %rd397;
	setp.ne.s16 	%p107, %rs136, 0;
	selp.b64 	%rd399, %rd254, 0, %p104;
	selp.b64 	%rd400, %rd399, 0, %p107;
	or.b64  	%rd401, %rd398, %rd400;
	or.b64  	%rd402, %rd401, %rd673;
	cvta.to.global.u64 	%rd403, %rd576;
	mul.wide.u32 	%rd404, %r286, 8;
	add.s64 	%rd405, %rd403, %rd404;
	st.global.u64 	[%rd405], %rd402;
	add.s32 	%r286, %r286, 1;
	setp.ne.s32 	%p108, %r286, %r20;
	@%p108 bra 	$L__BB0_147;
$L__BB0_182:
	ret;

}
	// .globl	_Z10find_magicPyS_iiyS_
.visible .entry _Z10find_magicPyS_iiyS_(
	.param .u64 .ptr .align 1 _Z10find_magicPyS_iiyS__param_0,
	.param .u64 .ptr .align 1 _Z10find_magicPyS_iiyS__param_1,
	.param .u32 _Z10find_magicPyS_iiyS__param_2,
	.param .u32 _Z10find_magicPyS_iiyS__param_3,
	.param .u64 _Z10find_magicPyS_iiyS__param_4,
	.param .u64 .ptr .align 1 _Z10find_magicPyS_iiyS__param_5
)
{
	.local .align 16 .b8 	__local_depot1[16416];
	.reg .b64 	%SP;
	.reg .b64 	%SPL;
	.reg .pred 	%p<36>;
	.reg .b32 	%r<120>;
	.reg .b64 	%rd<180>;

	mov.u64 	%SPL, __local_depot1;
	cvta.local.u64 	%SP, %SPL;
	ld.param.u64 	%rd70, [_Z10find_magicPyS_iiyS__param_0];
	ld.param.u64 	%rd71, [_Z10find_magicPyS_iiyS__param_1];
	ld.param.u32 	%r11, [_Z10find_magicPyS_iiyS__param_2];
	ld.param.u32 	%r12, [_Z10find_magicPyS_iiyS__param_3];
	ld.param.u64 	%rd72, [_Z10find_magicPyS_iiyS__param_4];
	ld.param.u64 	%rd73, [_Z10find_magicPyS_iiyS__param_5];
	cvta.to.global.u64 	%rd1, %rd73;
	add.u64 	%rd2, %SPL, 0;
	mov.u32 	%r1, %ctaid.x;
	mov.u32 	%r2, %ntid.x;
	mov.u32 	%r3, %tid.x;
	mad.lo.s32 	%r13, %r1, %r2, %r3;
	shl.b32 	%r4, %r13, 1;
	ld.global.u64 	%rd75, [%rd1];
	setp.ne.s64 	%p1, %rd75, 0;
	@%p1 bra 	$L__BB1_67;
	shr.s32 	%r14, %r11, 31;
	shr.u32 	%r15, %r14, 29;
	add.s32 	%r16, %r11, %r15;
	and.b32  	%r7, %r16, -8;
	sub.s32 	%r5, %r11, %r7;
	shr.s32 	%r6, %r16, 3;
	add.s32 	%r17, %r6, -9;
	setp.gt.u32 	%p2, %r17, 5;
	mov.b64 	%rd151, 0;
	@%p2 bra 	$L__BB1_3;
	shl.b32 	%r18, %r6, 3;
	add.s32 	%r19, %r18, %r5;
	add.s32 	%r20, %r19, -64;
	mov.b64 	%rd77, 1;
	shl.b64 	%rd151, %rd77, %r20;
$L__BB1_3:
	add.s32 	%r21, %r6, -8;
	setp.gt.u32 	%p3, %r21, 5;
	@%p3 bra 	$L__BB1_5;
	shl.b32 	%r22, %r6, 3;
	add.s32 	%r23, %r22, %r5;
	add.s32 	%r24, %r23, -56;
	mov.b64 	%rd78, 1;
	shl.b64 	%rd79, %rd78, %r24;
	or.b64  	%rd151, %rd79, %rd151;
$L__BB1_5:
	add.s32 	%r25, %r6, -7;
	setp.gt.u32 	%p4, %r25, 5;
	@%p4 bra 	$L__BB1_7;
	shl.b32 	%r26, %r6, 3;
	add.s32 	%r27, %r26, %r5;
	add.s32 	%r28, %r27, -48;
	mov.b64 	%rd80, 1;
	shl.b64 	%rd81, %rd80, %r28;
	or.b64  	%rd151, %rd81, %rd151;
$L__BB1_7:
	add.s32 	%r29, %r5, -7;
	setp.gt.u32 	%p5, %r29, 5;
	@%p5 bra 	$L__BB1_9;
	add.s32 	%r30, %r5, %r7;
	add.s32 	%r31, %r30, -6;
	mov.b64 	%rd82, 1;
	shl.b64 	%rd83, %rd82, %r31;
	or.b64  	%rd151, %rd151, %rd83;
$L__BB1_9:
	add.s32 	%r32, %r6, -6;
	setp.gt.u32 	%p6, %r32, 5;
	@%p6 bra 	$L__BB1_11;
	shl.b32 	%r33, %r6, 3;
	add.s32 	%r34, %r33, %r5;
	add.s32 	%r35, %r34, -40;
	mov.b64 	%rd84, 1;
	shl.b64 	%rd85, %rd84, %r35;
	or.b64  	%rd151, %rd85, %rd151;
$L__BB1_11:
	add.s32 	%r36, %r5, -6;
	setp.gt.u32 	%p7, %r36, 5;
	@%p7 bra 	$L__BB1_13;
	add.s32 	%r37, %r5, %r7;
	add.s32 	%r38, %r37, -5;
	mov.b64 	%rd86, 1;
	shl.b64 	%rd87, %rd86, %r38;
	or.b64  	%rd151, %rd151, %rd87;
$L__BB1_13:
	add.s32 	%r39, %r6, -5;
	setp.gt.u32 	%p8, %r39, 5;
	@%p8 bra 	$L__BB1_15;
	shl.b32 	%r40, %r6, 3;
	add.s32 	%r41, %r40, %r5;
	add.s32 	%r42, %r41, -32;
	mov.b64 	%rd88, 1;
	shl.b64 	%rd89, %rd88, %r42;
	or.b64  	%rd151, %rd89, %rd151;
$L__BB1_15:
	add.s32 	%r43, %r5, -5;
	setp.gt.u32 	%p9, %r43, 5;
	@%p9 bra 	$L__BB1_17;
	add.s32 	%r44, %r5, %r7;
	add.s32 	%r45, %r44, -4;
	mov.b64 	%rd90, 1;
	shl.b64 	%rd91, %rd90, %r45;
	or.b64  	%rd151, %rd151, %rd91;
$L__BB1_17:
	add.s32 	%r46, %r6, -4;
	setp.gt.u32 	%p10, %r46, 5;
	@%p10 bra 	$L__BB1_19;
	shl.b32 	%r47, %r6, 3;
	add.s32 	%r48, %r47, %r5;
	add.s32 	%r49, %r48, -24;
	mov.b64 	%rd92, 1;
	shl.b64 	%rd93, %rd92, %r49;
	or.b64  	%rd151, %rd93, %rd151;
$L__BB1_19:
	add.s32 	%r50, %r5, -4;
	setp.gt.u32 	%p11, %r50, 5;
	@%p11 bra 	$L__BB1_21;
	add.s32 	%r51, %r5, %r7;
	add.s32 	%r52, %r51, -3;
	mov.b64 	%rd94, 1;
	shl.b64 	%rd95, %rd94, %r52;
	or.b64  	%rd151, %rd151, %rd95;
$L__BB1_21:
	add.s32 	%r53, %r6, -3;
	setp.gt.u32 	%p12, %r53, 5;
	@%p12 bra 	$L__BB1_23;
	shl.b32 	%r54, %r6, 3;
	add.s32 	%r55, %r54, %r5;
	add.s32 	%r56, %r55, -16;
	mov.b64 	%rd96, 1;
	shl.b64 	%rd97, %rd96, %r56;
	or.b64  	%rd151, %rd97, %rd151;
$L__BB1_23:
	add.s32 	%r57, %r5, -3;
	setp.gt.u32 	%p13, %r57, 5;
	@%p13 bra 	$L__BB1_25;
	add.s32 	%r58, %r5, %r7;
	add.s32 	%r59, %r58, -2;
	mov.b64 	%rd98, 1;
	shl.b64 	%rd99, %rd98, %r59;
	or.b64  	%rd151, %rd151, %rd99;
$L__BB1_25:
	add.s32 	%r60, %r6, -2;
	setp.gt.u32 	%p14, %r60, 5;
	@%p14 bra 	$L__BB1_27;
	shl.b32 	%r61, %r6, 3;
	add.s32 	%r62, %r61, %r5;
	add.s32 	%r63, %r62, -8;
	mov.b64 	%rd100, 1;
	shl.b64 	%rd101, %rd100, %r63;
	or.b64  	%rd151, %rd101, %rd151;
$L__BB1_27:
	add.s32 	%r64, %r5, -2;
	setp.gt.u32 	%p15, %r64, 5;
	@%p15 bra 	$L__BB1_29;
	add.s32 	%r65, %r5, %r7;
	add.s32 	%r66, %r65, -1;
	mov.b64 	%rd102, 1;
	shl.b64 	%rd103, %rd102, %r66;
	or.b64  	%rd151, %rd151, %rd103;
$L__BB1_29:
	setp.gt.u32 	%p16, %r6, 5;
	@%p16 bra 	$L__BB1_31;
	shl.b32 	%r67, %r6, 3;
	add.s32 	%r68, %r67, %r5;
	add.s32 	%r69, %r68, 8;
	mov.b64 	%rd104, 1;
	shl.b64 	%rd105, %rd104, %r69;
	or.b64  	%rd151, %rd105, %rd151;
$L__BB1_31:
	setp.gt.u32 	%p17, %r5, 5;
	@%p17 bra 	$L__BB1_33;
	add.s32 	%r70, %r5, %r7;
	add.s32 	%r71, %r70, 1;
	mov.b64 	%rd106, 1;
	shl.b64 	%rd107, %rd106, %r71;
	or.b64  	%rd151, %rd151, %rd107;
$L__BB1_33:
	add.s32 	%r72, %r6, 1;
	setp.gt.u32 	%p18, %r72, 5;
	@%p18 bra 	$L__BB1_35;
	shl.b32 	%r73, %r6, 3;
	add.s32 	%r74, %r73, %r5;
	add.s32 	%r75, %r74, 16;
	mov.b64 	%rd108, 1;
	shl.b64 	%rd109, %rd108, %r75;
	or.b64  	%rd151, %rd109, %rd151;
$L__BB1_35:
	add.s32 	%r76, %r5, 1;
	setp.gt.u32 	%p19, %r76, 5;
	@%p19 bra 	$L__BB1_37;
	add.s32 	%r77, %r5, %r7;
	add.s32 	%r78, %r77, 2;
	mov.b64 	%rd110, 1;
	shl.b64 	%rd111, %rd110, %r78;
	or.b64  	%rd151, %rd151, %rd111;
$L__BB1_37:
	add.s32 	%r79, %r6, 2;
	setp.gt.u32 	%p20, %r79, 5;
	@%p20 bra 	$L__BB1_39;
	shl.b32 	%r80, %r6, 3;
	add.s32 	%r81, %r80, %r5;
	add.s32 	%r82, %r81, 24;
	mov.b64 	%rd112, 1;
	shl.b64 	%rd113, %rd112, %r82;
	or.b64  	%rd151, %rd113, %rd151;
$L__BB1_39:
	add.s32 	%r83, %r5, 2;
	setp.gt.u32 	%p21, %r83, 5;
	@%p21 bra 	$L__BB1_41;
	add.s32 	%r84, %r5, %r7;
	add.s32 	%r85, %r84, 3;
	mov.b64 	%rd114, 1;
	shl.b64 	%rd115, %rd114, %r85;
	or.b64  	%rd151, %rd151, %rd115;
$L__BB1_41:
	add.s32 	%r86, %r6, 3;
	setp.gt.u32 	%p22, %r86, 5;
	@%p22 bra 	$L__BB1_43;
	shl.b32 	%r87, %r6, 3;
	add.s32 	%r88, %r87, %r5;
	add.s32 	%r89, %r88, 32;
	mov.b64 	%rd116, 1;
	shl.b64 	%rd117, %rd116, %r89;
	or.b64  	%rd151, %rd117, %rd151;
$L__BB1_43:
	add.s32 	%r90, %r5, 3;
	setp.gt.u32 	%p23, %r90, 5;
	@%p23 bra 	$L__BB1_45;
	add.s32 	%r91, %r5, %r7;
	add.s32 	%r92, %r91, 4;
	mov.b64 	%rd118, 1;
	shl.b64 	%rd119, %rd118, %r92;
	or.b64  	%rd151, %rd151, %rd119;
$L__BB1_45:
	add.s32 	%r93, %r6, 4;
	setp.gt.u32 	%p24, %r93, 5;
	@%p24 bra 	$L__BB1_47;
	shl.b32 	%r94, %r6, 3;
	add.s32 	%r95, %r94, %r5;
	add.s32 	%r96, %r95, 40;
	mov.b64 	%rd120, 1;
	shl.b64 	%rd121, %rd120, %r96;
	or.b64  	%rd151, %rd121, %rd151;
$L__BB1_47:
	add.s32 	%r97, %r5, 4;
	setp.gt.u32 	%p25, %r97, 5;
	@%p25 bra 	$L__BB1_49;
	add.s32 	%r98, %r5, %r7;
	add.s32 	%r99, %r98, 5;
	mov.b64 	%rd122, 1;
	shl.b64 	%rd123, %rd122, %r99;
	or.b64  	%rd151, %rd151, %rd123;
$L__BB1_49:
	add.s32 	%r100, %r6, 5;
	setp.gt.u32 	%p26, %r100, 5;
	@%p26 bra 	$L__BB1_51;
	shl.b32 	%r101, %r6, 3;
	add.s32 	%r102, %r101, %r5;
	add.s32 	%r103, %r102, 48;
	mov.b64 	%rd124, 1;
	shl.b64 	%rd125, %rd124, %r103;
	or.b64  	%rd151, %rd125, %rd151;
$L__BB1_51:
	add.s32 	%r104, %r5, 5;
	setp.gt.u32 	%p27, %r104, 5;
	@%p27 bra 	$L__BB1_53;
	add.s32 	%r105, %r5, %r7;
	add.s32 	%r106, %r105, 6;
	mov.b64 	%rd126, 1;
	shl.b64 	%rd127, %rd126, %r106;
	or.b64  	%rd151, %rd151, %rd127;
$L__BB1_53:
	setp.lt.u32 	%p28, %r6, -6;
	@%p28 bra 	$L__BB1_55;
	shl.b32 	%r107, %r6, 3;
	add.s32 	%r108, %r107, %r5;
	add.s32 	%r109, %r108, 56;
	mov.b64 	%rd128, 1;
	shl.b64 	%rd129, %rd128, %r109;
	or.b64  	%rd151, %rd129, %rd151;
$L__BB1_55:
	setp.lt.u32 	%p29, %r5, -6;
	@%p29 bra 	$L__BB1_57;
	add.s32 	%r110, %r5, %r7;
	add.s32 	%r111, %r110, 7;
	mov.b64 	%rd130, 1;
	shl.b64 	%rd131, %rd130, %r111;
	or.b64  	%rd151, %rd151, %rd131;
$L__BB1_57:
	popc.b64 	%r112, %rd151;
	mov.b64 	%rd132, 1;
	shl.b64 	%rd133, %rd132, %r112;
	cvt.u32.u64 	%r8, %rd133;
	cvt.s64.s32 	%rd134, %r4;
	add.s64 	%rd59, %rd72, %rd134;
	mov.b64 	%rd135, 4294967296;
	shl.b64 	%rd136, %rd135, %r12;
	setp.gt.u64 	%p30, %rd136, 8796093022208;
	@%p30 bra 	$L__BB1_67;
	mov.b64 	%rd179, -1;
	mov.u64 	%rd178, %rd2;
$L__BB1_59:
	mov.b32 	%r113, 0;
	st.local.v2.u32 	[%rd178], {%r113, %r113};
	add.s64 	%rd179, %rd179, 1;
	add.s64 	%rd178, %rd178, 8;
	setp.lt.u64 	%p31, %rd179, 2047;
	@%p31 bra 	$L__BB1_59;
	setp.lt.s32 	%p32, %r8, 1;
	@%p32 bra 	$L__BB1_66;
	sub.s32 	%r115, 64, %r12;
	cvt.u64.u32 	%rd64, %r115;
	cvta.to.global.u64 	%rd65, %rd70;
	cvta.to.global.u64 	%rd66, %rd71;
	mov.b32 	%r119, 0;
	cvt.u32.u64 	%r116, %rd64;
$L__BB1_62:
	mul.wide.u32 	%rd138, %r119, 8;
	add.s64 	%rd139, %rd65, %rd138;
	ld.global.u64 	%rd140, [%rd139];
	add.s64 	%rd141, %rd66, %rd138;
	ld.global.u64 	%rd67, [%rd141];
	mul.lo.s64 	%rd142, %rd140, %rd59;
	shr.u64 	%rd143, %rd142, %r116;
	shl.b64 	%rd144, %rd143, 32;
	shr.s64 	%rd145, %rd144, 29;
	add.s64 	%rd68, %rd2, %rd145;
	ld.local.u64 	%rd69, [%rd68];
	setp.eq.s64 	%p33, %rd69, 0;
	@%p33 bra 	$L__BB1_64;
	setp.eq.s64 	%p34, %rd69, %rd67;
	@%p34 bra 	$L__BB1_65;
	bra.uni 	$L__BB1_67;
$L__BB1_64:
	st.local.u64 	[%rd68], %rd67;
$L__BB1_65:
	add.s32 	%r119, %r119, 1;
	setp.eq.s32 	%p35, %r119, %r8;
	@%p35 bra 	$L__BB1_66;
	bra.uni 	$L__BB1_62;
$L__BB1_66:
	add.u64 	%rd146, %SP, 16384;
	add.u64 	%rd147, %SPL, 16384;
	st.local.v2.u32 	[%rd147], {%r1, %r2};
	st.local.v2.u32 	[%rd147+8], {%r3, %r4};
	st.local.u64 	[%rd147+16], %rd59;
	mov.u64 	%rd148, $str$3;
	cvta.global.u64 	%rd149, %rd148;
	{ // callseq 0, 0
	.param .b64 param0;
	st.param.b64 	[param0], %rd149;
	.param .b64 param1;
	st.param.b64 	[param1], %rd146;
	.param .b32 retval0;
	call.uni (retval0), 
	vprintf, 
	(
	param0, 
	param1
	);
	ld.param.b32 	%r117, [retval0];
	} // callseq 0
	st.global.u64 	[%rd1], %rd59;
$L__BB1_67:
	ret;

}


// ===== COMPILED SASS (sm_100) =====

	.target	sm_100

	.elftype	@"ET_EXEC"


//--------------------- .note.nv.tkinfo           --------------------------
	.section	.note.nv.tkinfo,"",@"SHT_NOTE"
	.sectionflags	@"SHF_NOTE_NV_TKINFO"
	.tkinfo
        /*0018*/ 	.word	0x00000002
        /*0030*/ 	.string	""
        /*0030*/ 	.string	"ptxas"
        /*0030*/ 	.string	"Cuda compilation tools, release 13.0, V13.0.88"
        /*0030*/ 	.string	"Build cuda_13.0.r13.0/compiler.36424714_0"
        /*0030*/ 	.string	"-arch sm_100 -m 64 "



//--------------------- .note.nv.cuinfo           --------------------------
	.section	.note.nv.cuinfo,"",@"SHT_NOTE"
	.sectionflags	@"SHF_NOTE_NV_CUINFO"
        /*0018*/ 	.short	0x0002
        /*001a*/ 	.short	0x0064
        /*001c*/ 	.short	0x0082
	.zero		2


//--------------------- .nv.info                  --------------------------
	.section	.nv.info,"",@"SHT_CUDA_INFO"
	.align	4


	//----- nvinfo : EIATTR_REGCOUNT
	.align		4
        /*0000*/ 	.byte	0x04, 0x2f
        /*0002*/ 	.short	(.L_2 - .L_1)
	.align		4
.L_1:
        /*0004*/ 	.word	index@(_Z17init_magic_searchPyS_ii)
        /*0008*/ 	.word	0x0000003c


	//----- nvinfo : EIATTR_FRAME_SIZE
	.align		4
.L_2:
        /*000c*/ 	.byte	0x04, 0x11
        /*000e*/ 	.short	(.L_4 - .L_3)
	.align		4
.L_3:
        /*0010*/ 	.word	index@(_Z17init_magic_searchPyS_ii)
        /*0014*/ 	.word	0x00000000


	//----- nvinfo : EIATTR_REGCOUNT
	.align		4
.L_4:
        /*0018*/ 	.byte	0x04, 0x2f
        /*001a*/ 	.short	(.L_6 - .L_5)
	.align		4
.L_5:
        /*001c*/ 	.word	index@(_Z10find_magicPyS_iiyS_)
        /*0020*/ 	.word	0x0000001a


	//----- nvinfo : EIATTR_FRAME_SIZE
	.align		4
.L_6:
        /*0024*/ 	.byte	0x04, 0x11
        /*0026*/ 	.short	(.L_8 - .L_7)
	.align		4
.L_7:
        /*0028*/ 	.word	index@(_Z10find_magicPyS_iiyS_)
        /*002c*/ 	.word	0x00004020


	//----- nvinfo : EIATTR_MIN_STACK_SIZE
	.align		4
.L_8:
        /*0030*/ 	.byte	0x04, 0x12
        /*0032*/ 	.short	(.L_10 - .L_9)
	.align		4
.L_9:
        /*0034*/ 	.word	index@(_Z10find_magicPyS_iiyS_)
        /*0038*/ 	.word	0x00004020


	//----- nvinfo : EIATTR_MIN_STACK_SIZE
	.align		4
.L_10:
        /*003c*/ 	.byte	0x04, 0x12
        /*003e*/ 	.short	(.L_12 - .L_11)
	.align		4
.L_11:
        /*0040*/ 	.word	index@(_Z17init_magic_searchPyS_ii)
        /*0044*/ 	.word	0x00000000
.L_12:


//--------------------- .nv.compat                --------------------------
	.section	.nv.compat,"",@"SHT_CUDA_COMPAT_INFO"
	.align	4
        /*0000*/ 	.byte	0x02, 0x09, 0x00, 0x00, 0x02, 0x02, 0x01, 0x00, 0x02, 0x05, 0x05, 0x00, 0x03, 0x07, 0x01, 0x01
        /*0010*/ 	.byte	0x02, 0x03, 0x00, 0x00, 0x02, 0x06, 0x01, 0x00, 0x04, 0x0b, 0x08, 0x00, 0x09, 0x00, 0x00, 0x00
        /*0020*/ 	.byte	0x00, 0x00, 0x00, 0x00


//--------------------- .nv.info._Z10find_magicPyS_iiyS_ --------------------------
	.section	.nv.info._Z10find_magicPyS_iiyS_,"",@"SHT_CUDA_INFO"
	.sectionflags	@""
	.align	4


	//----- nvinfo : EIATTR_CUDA_API_VERSION
	.align		4
        /*0000*/ 	.byte	0x04, 0x37
        /*0002*/ 	.short	(.L_14 - .L_13)
.L_13:
        /*0004*/ 	.word	0x00000082


	//----- nvinfo : EIATTR_KPARAM_INFO
	.align		4
.L_14:
        /*0008*/ 	.byte	0x04, 0x17
        /*000a*/ 	.short	(.L_16 - .L_15)
.L_15:
        /*000c*/ 	.word	0x00000000
        /*0010*/ 	.short	0x0005
        /*0012*/ 	.short	0x0020
        /*0014*/ 	.byte	0x00, 0xf5, 0x21, 0x00


	//----- nvinfo : EIATTR_KPARAM_INFO
	.align		4
.L_16:
        /*0018*/ 	.byte	0x04, 0x17
        /*001a*/ 	.short	(.L_18 - .L_17)
.L_17:
        /*001c*/ 	.word	0x00000000
        /*0020*/ 	.short	0x0004
        /*0022*/ 	.short	0x0018
        /*0024*/ 	.byte	0x00, 0xf0, 0x21, 0x00


	//----- nvinfo : EIATTR_KPARAM_INFO
	.align		4
.L_18:
        /*0028*/ 	.byte	0x04, 0x17
        /*002a*/ 	.short	(.L_20 - .L_19)
.L_19:
        /*002c*/ 	.word	0x00000000
        /*0030*/ 	.short	0x0003
        /*0032*/ 	.short	0x0014
        /*0034*/ 	.byte	0x00, 0xf0, 0x11, 0x00


	//----- nvinfo : EIATTR_KPARAM_INFO
	.align		4
.L_20:
        /*0038*/ 	.byte	0x04, 0x17
        /*003a*/ 	.short	(.L_22 - .L_21)
.L_21:
        /*003c*/ 	.word	0x00000000
        /*0040*/ 	.short	0x0002
        /*0042*/ 	.short	0x0010
        /*0044*/ 	.byte	0x00, 0xf0, 0x11, 0x00


	//----- nvinfo : EIATTR_KPARAM_INFO
	.align		4
.L_22:
        /*0048*/ 	.byte	0x04, 0x17
        /*004a*/ 	.short	(.L_24 - .L_23)
.L_23:
        /*004c*/ 	.word	0x00000000
        /*0050*/ 	.short	0x0001
        /*0052*/ 	.short	0x0008
        /*0054*/ 	.byte	0x00, 0xf5, 0x21, 0x00


	//----- nvinfo : EIATTR_KPARAM_INFO
	.align		4
.L_24:
        /*0058*/ 	.byte	0x04, 0x17
        /*005a*/ 	.short	(.L_26 - .L_25)
.L_25:
        /*005c*/ 	.word	0x00000000
        /*0060*/ 	.short	0x0000
        /*0062*/ 	.short	0x0000
        /*0064*/ 	.byte	0x00, 0xf5, 0x21, 0x00


	//----- nvinfo : EIATTR_SPARSE_MMA_MASK
	.align		4
.L_26:
        /*0068*/ 	.byte	0x03, 0x50
        /*006a*/ 	.short	0x0000


	//----- nvinfo : EIATTR_MAXREG_COUNT
	.align		4
        /*006c*/ 	.byte	0x03, 0x1b
        /*006e*/ 	.short	0x00ff


	//----- nvinfo : EIATTR_EXTERNS
	.align		4
        /*0070*/ 	.byte	0x04, 0x0f
        /*0072*/ 	.short	(.L_28 - .L_27)


	//   ....[0]....
	.align		4
.L_27:
        /*0074*/ 	.word	index@(vprintf)


	//----- nvinfo : EIATTR_MERCURY_ISA_VERSION
	.align		4
.L_28:
        /*0078*/ 	.byte	0x03, 0x5f
        /*007a*/ 	.short	0x0101


	//----- nvinfo : EIATTR_VRC_CTA_INIT_COUNT
	.align		4
        /*007c*/ 	.byte	0x02, 0x4a
	.zero		1
	.zero		1


	//----- nvinfo : EIATTR_SYSCALL_OFFSETS
	.align		4
        /*0080*/ 	.byte	0x04, 0x46
        /*0082*/ 	.short	(.L_30 - .L_29)


	//   ....[0]....
.L_29:
        /*0084*/ 	.word	0x00001f00


	//----- nvinfo : EIATTR_EXIT_INSTR_OFFSETS
	.align		4
.L_30:
        /*0088*/ 	.byte	0x04, 0x1c
        /*008a*/ 	.short	(.L_32 - .L_31)


	//   ....[0]....
.L_31:
        /*008c*/ 	.word	0x00000070


	//   ....[1]....
        /*0090*/ 	.word	0x00001120


	//   ....[2]....
        /*0094*/ 	.word	0x00001df0


	//   ....[3]....
        /*0098*/ 	.word	0x00001f30


	//----- nvinfo : EIATTR_CRS_STACK_SIZE
	.align		4
.L_32:
        /*009c*/ 	.byte	0x04, 0x1e
        /*009e*/ 	.short	(.L_34 - .L_33)
.L_33:
        /*00a0*/ 	.word	0x00000000


	//----- nvinfo : EIATTR_CBANK_PARAM_SIZE
	.align		4
.L_34:
        /*00a4*/ 	.byte	0x03, 0x19
        /*00a6*/ 	.short	0x0028


	//----- nvinfo : EIATTR_PARAM_CBANK
	.align		4
        /*00a8*/ 	.byte	0x04, 0x0a
        /*00aa*/ 	.short	(.L_36 - .L_35)
	.align		4
.L_35:
        /*00ac*/ 	.word	index@(.nv.constant0._Z10find_magicPyS_iiyS_)
        /*00b0*/ 	.short	0x0380
        /*00b2*/ 	.short	0x0028


	//----- nvinfo : EIATTR_SW_WAR
	.align		4
.L_36:
        /*00b4*/ 	.byte	0x04, 0x36
        /*00b6*/ 	.short	(.L_38 - .L_37)
.L_37:
        /*00b8*/ 	.word	0x00000008
.L_38:


//--------------------- .nv.info._Z17init_magic_searchPyS_ii --------------------------
	.section	.nv.info._Z17init_magic_searchPyS_ii,"",@"SHT_CUDA_INFO"
	.sectionflags	@""
	.align	4


	//----- nvinfo : EIATTR_CUDA_API_VERSION
	.align		4
        /*0000*/ 	.byte	0x04, 0x37
        /*0002*/ 	.short	(.L_40 - .L_39)
.L_39:
        /*0004*/ 	.word	0x00000082


	//----- nvinfo : EIATTR_KPARAM_INFO
	.align		4
.L_40:
        /*0008*/ 	.byte	0x04, 0x17
        /*000a*/ 	.short	(.L_42 - .L_41)
.L_41:
        /*000c*/ 	.word	0x00000000
        /*0010*/ 	.short	0x0003
        /*0012*/ 	.short	0x0014
        /*0014*/ 	.byte	0x00, 0xf0, 0x11, 0x00


	//----- nvinfo : EIATTR_KPARAM_INFO
	.align		4
.L_42:
        /*0018*/ 	.byte	0x04, 0x17
        /*001a*/ 	.short	(.L_44 - .L_43)
.L_43:
        /*001c*/ 	.word	0x00000000
        /*0020*/ 	.short	0x0002
        /*0022*/ 	.short	0x0010
        /*0024*/ 	.byte	0x00, 0xf0, 0x11, 0x00


	//----- nvinfo : EIATTR_KPARAM_INFO
	.align		4
.L_44:
        /*0028*/ 	.byte	0x04, 0x17
        /*002a*/ 	.short	(.L_46 - .L_45)
.L_45:
        /*002c*/ 	.word	0x00000000
        /*0030*/ 	.short	0x0001
        /*0032*/ 	.short	0x0008
        /*0034*/ 	.byte	0x00, 0xf5, 0x21, 0x00


	//----- nvinfo : EIATTR_KPARAM_INFO
	.align		4
.L_46:
        /*0038*/ 	.byte	0x04, 0x17
        /*003a*/ 	.short	(.L_48 - .L_47)
.L_47:
        /*003c*/ 	.word	0x00000000
        /*0040*/ 	.short	0x0000
        /*0042*/ 	.short	0x0000
        /*0044*/ 	.byte	0x00, 0xf5, 0x21, 0x00


	//----- nvinfo : EIATTR_SPARSE_MMA_MASK
	.align		4
.L_48:
        /*0048*/ 	.byte	0x03, 0x50
        /*004a*/ 	.short	0x0000


	//----- nvinfo : EIATTR_MAXREG_COUNT
	.align		4
        /*004c*/ 	.byte	0x03, 0x1b
        /*004e*/ 	.short	0x00ff


	//----- nvinfo : EIATTR_MERCURY_ISA_VERSION
	.align		4
        /*0050*/ 	.byte	0x03, 0x5f
        /*0052*/ 	.short	0x0101


	//----- nvinfo : EIATTR_VRC_CTA_INIT_COUNT
	.align		4
        /*0054*/ 	.byte	0x02, 0x4a
	.zero		1
	.zero		1


	//----- nvinfo : EIATTR_EXIT_INSTR_OFFSETS
	.align		4
        /*0058*/ 	.byte	0x04, 0x1c
        /*005a*/ 	.short	(.L_50 - .L_49)


	//   ....[0]....
.L_49:
        /*005c*/ 	.word	0x000010d0


	//   ....[1]....
        /*0060*/ 	.word	0x000025c0


	//   ....[2]....
        /*0064*/ 	.word	0x00003580


	//   ....[3]....
        /*0068*/ 	.word	0x00003e00


	//   ....[4]....
        /*006c*/ 	.word	0x00004dc0


	//----- nvinfo : EIATTR_CBANK_PARAM_SIZE
	.align		4
.L_50:
        /*0070*/ 	.byte	0x03, 0x19
        /*0072*/ 	.short	0x0018


	//----- nvinfo : EIATTR_PARAM_CBANK
	.align		4
        /*0074*/ 	.byte	0x04, 0x0a
        /*0076*/ 	.short	(.L_52 - .L_51)
	.align		4
.L_51:
        /*0078*/ 	.word	index@(.nv.constant0._Z17init_magic_searchPyS_ii)
        /*007c*/ 	.short	0x0380
        /*007e*/ 	.short	0x0018


	//----- nvinfo : EIATTR_SW_WAR
	.align		4
.L_52:
        /*0080*/ 	.byte	0x04, 0x36
        /*0082*/ 	.short	(.L_54 - .L_53)
.L_53:
        /*0084*/ 	.word	0x00000008
.L_54:


//--------------------- .nv.callgraph             --------------------------
	.section	.nv.callgraph,"",@"SHT_CUDA_CALLGRAPH"
	.align	4
	.sectionentsize	8
	.align		4
        /*0000*/ 	.word	0x00000000
	.align		4
        /*0004*/ 	.word	0xffffffff
	.align		4
        /*0008*/ 	.word	index@(_Z10find_magicPyS_iiyS_)
	.align		4
        /*000c*/ 	.word	index@(vprintf)
	.align		4
        /*0010*/ 	.word	0x00000000
	.align		4
        /*0014*/ 	.word	0xfffffffe
	.align		4
        /*0018*/ 	.word	0x00000000
	.align		4
        /*001c*/ 	.word	0xfffffffd
	.align		4
        /*0020*/ 	.word	0x00000000
	.align		4
        /*0024*/ 	.word	0xfffffffc


//--------------------- .nv.constant4             --------------------------
	.section	.nv.constant4,"a",@progbits
	.align	8
	.align		8
.nv.constant4:
        /*0000*/ 	.dword	vprintf
	.align		8
        /*0008*/ 	.dword	$str$3


//--------------------- .text._Z10find_magicPyS_iiyS_ --------------------------
	.section	.text._Z10find_magicPyS_iiyS_,"ax",@progbits
	.align	128
        .global         _Z10find_magicPyS_iiyS_
        .type           _Z10find_magicPyS_iiyS_,@function
        .size           _Z10find_magicPyS_iiyS_,(.L_x_70 - _Z10find_magicPyS_iiyS_)
        .other          _Z10find_magicPyS_iiyS_,@"STO_CUDA_ENTRY STV_DEFAULT"
_Z10find_magicPyS_iiyS_:
.text._Z10find_magicPyS_iiyS_:
[----:B------:R-:W0:Y:S08]  /*0000*/  LDC R1, c[0x0][0x37c] ;  /* 0x0000df00ff017b82 */ /* 0x000e300000000800 */
[----:B------:R-:W1:Y:S01]  /*0010*/  LDC.64 R2, c[0x0][0x3a0] ;  /* 0x0000e800ff027b82 */ /* 0x000e620000000a00 */
[----:B------:R-:W1:Y:S01]  /*0020*/  LDCU.64 UR36, c[0x0][0x358] ;  /* 0x00006b00ff2477ac */ /* 0x000e620008000a00 */
[----:B0-----:R-:W-:Y:S01]  /*0030*/  VIADD R1, R1, 0xffffbfe0 ;  /* 0xffffbfe001017836 */ /* 0x001fe20000000000 */
[----:B-1----:R-:W2:Y:S02]  /*0040*/  LDG.E.64 R2, desc[UR36][R2.64] ;  /* 0x0000002402027981 */ /* 0x002ea4000c1e1b00 */
[----:B--2---:R-:W-:-:S04]  /*0050*/  ISETP.NE.U32.AND P0, PT, R2, RZ, PT ;  /* 0x000000ff0200720c */ /* 0x004fc80003f05070 */
[----:B------:R-:W-:-:S13]  /*0060*/  ISETP.NE.AND.EX P0, PT, R3, RZ, PT, P0 ;  /* 0x000000ff0300720c */ /* 0x000fda0003f05300 */
[----:B------:R-:W-:Y:S05]  /*0070*/  @P0 EXIT ;  /* 0x000000000000094d */ /* 0x000fea0003800000 */
[----:B------:R-:W0:Y:S01]  /*0080*/  LDCU UR9, c[0x0][0x390] ;  /* 0x00007200ff0977ac */ /* 0x000e220008000800 */
[----:B------:R-:W1:Y:S01]  /*0090*/  LDC R7, c[0x0][0x394] ;  /* 0x0000e500ff077b82 */ /* 0x000e620000000800 */
[----:B------:R-:W2:Y:S01]  /*00a0*/  S2R R8, SR_CTAID.X ;  /* 0x0000000000087919 */ /* 0x000ea20000002500 */
[----:B------:R-:W-:Y:S01]  /*00b0*/  UMOV UR5, URZ ;  /* 0x000000ff00057c82 */ /* 0x000fe20008000000 */
[----:B------:R-:W-:Y:S01]  /*00c0*/  UMOV UR4, URZ ;  /* 0x000000ff00047c82 */ /* 0x000fe20008000000 */
[----:B------:R-:W3:Y:S01]  /*00d0*/  LDCU UR38, c[0x0][0x2fc] ;  /* 0x00005f80ff2677ac */ /* 0x000ee20008000800 */
[----:B------:R-:W-:Y:S01]  /*00e0*/  UMOV UR6, 0x1 ;  /* 0x0000000100067882 */ /* 0x000fe20000000000 */
[----:B------:R-:W4:Y:S01]  /*00f0*/  LDCU.64 UR14, c[0x0][0x398] ;  /* 0x00007300ff0e77ac */ /* 0x000f220008000a00 */
[----:B0-----:R-:W-:Y:S02]  /*0100*/  USHF.R.S32.HI UR7, URZ, 0x1f, UR9 ;  /* 0x0000001fff077899 */ /* 0x001fe40008011409 */
[----:B------:R-:W-:-:S02]  /*0110*/  UIADD3 UR11, UPT, UPT, UR9, -0x6, URZ ;  /* 0xfffffffa090b7890 */ /* 0x000fc4000fffe0ff */
[----:B------:R-:W-:-:S04]  /*0120*/  ULEA.HI UR7, UR7, UR9, URZ, 0x3 ;  /* 0x0000000907077291 */ /* 0x000fc8000f8f18ff */
[----:B------:R-:W-:Y:S02]  /*0130*/  ULOP3.LUT UR8, UR7, 0xfffffff8, URZ, 0xc0, !UPT ;  /* 0xfffffff807087892 */ /* 0x000fe4000f8ec0ff */
[----:B------:R-:W-:Y:S02]  /*0140*/  USHF.R.S32.HI UR7, URZ, 0x3, UR7 ;  /* 0x00000003ff077899 */ /* 0x000fe40008011407 */
[----:B------:R-:W-:Y:S02]  /*0150*/  UIADD3 UR8, UPT, UPT, -UR8, UR9, URZ ;  /* 0x0000000908087290 */ /* 0x000fe4000fffe1ff */
[----:B------:R-:W-:Y:S02]  /*0160*/  UIADD3 UR10, UPT, UPT, UR7, -0x9, URZ ;  /* 0xfffffff7070a7890 */ /* 0x000fe4000fffe0ff */
[----:B------:R-:W-:Y:S02]  /*0170*/  UIADD3 UR17, UPT, UPT, UR7, 0x4, URZ ;  /* 0x0000000407117890 */ /* 0x000fe4000fffe0ff */
[----:B------:R-:W-:-:S02]  /*0180*/  UISETP.GT.U32.AND UP5, UPT, UR10, 0x5, UPT ;  /* 0x000000050a00788c */ /* 0x000fc4000bfa4070 */
[----:B------:R-:W-:Y:S02]  /*0190*/  UISETP.GT.U32.AND UP2, UPT, UR17, 0x5, UPT ;  /* 0x000000051100788c */ /* 0x000fe4000bf44070 */
[----:B------:R-:W-:Y:S02]  /*01a0*/  UIADD3 UR13, UPT, UPT, UR7, -0x8, URZ ;  /* 0xfffffff8070d7890 */ /* 0x000fe4000fffe0ff */
[----:B------:R-:W-:Y:S02]  /*01b0*/  UIADD3 UR16, UPT, UPT, UR8, -0x7, URZ ;  /* 0xfffffff908107890 */ /* 0x000fe4000fffe0ff */
[----:B------:R-:W-:Y:S02]  /*01c0*/  UIADD3 UR21, UPT, UPT, UR8, -0x6, URZ ;  /* 0xfffffffa08157890 */ /* 0x000fe4000fffe0ff */
[----:B------:R-:W-:Y:S02]  /*01d0*/  UP2UR UR12, UPR, URZ, 0x4 ;  /* 0x00000004ff0c7883 */ /* 0x000fe40008000000 */
[----:B------:R-:W-:-:S02]  /*01e0*/  @!UP5 ULEA UR10, UR7, UR8, 0x3 ;  /* 0x00000008070ad291 */ /* 0x000fc4000f8e18ff */
[----:B------:R-:W-:Y:S02]  /*01f0*/  UISETP.GT.U32.AND UP2, UPT, UR16, 0x5, UPT ;  /* 0x000000051000788c */ /* 0x000fe4000bf44070 */
[----:B------:R-:W-:Y:S02]  /*0200*/  UISETP.GT.U32.AND UP6, UPT, UR13, 0x5, UPT ;  /* 0x000000050d00788c */ /* 0x000fe4000bfc4070 */
[----:B------:R-:W-:Y:S02]  /*0210*/  UISETP.GT.U32.AND UP3, UPT, UR21, 0x5, UPT ;  /* 0x000000051500788c */ /* 0x000fe4000bf64070 */
[----:B------:R-:W-:Y:S02]  /*0220*/  @!UP5 UIADD3 UR10, UPT, UPT, UR10, -0x40, URZ ;  /* 0xffffffc00a0ad890 */ /* 0x000fe4000fffe0ff */
[----:B------:R-:W-:Y:S01]  /*0230*/  UIADD3 UR33, UPT, UPT, UR8, -0x5, URZ ;  /* 0xfffffffb08217890 */ /* 0x000fe2000fffe0ff */
[----:B------:R-:W-:Y:S01]  /*0240*/  @!UP5 UMOV UR12, 0x1 ;  /* 0x00000001000cd882 */ /* 0x000fe20000000000 */
[----:B------:R-:W-:-:S02]  /*0250*/  UIADD3 UR26, UPT, UPT, UR7, -0x7, URZ ;  /* 0xfffffff9071a7890 */ /* 0x000fc4000fffe0ff */
[----:B------:R-:W-:Y:S02]  /*0260*/  @!UP5 USHF.L.U64.HI UR4, UR12, UR10, URZ ;  /* 0x0000000a0c04d299 */ /* 0x000fe400080102ff */
[----:B------:R-:W-:Y:S02]  /*0270*/  @!UP5 USHF.L.U32 UR5, UR12, UR10, URZ ;  /* 0x0000000a0c05d299 */ /* 0x000fe400080006ff */
[----:B------:R-:W-:Y:S01]  /*0280*/  UISETP.GT.U32.AND UP5, UPT, UR33, 0x5, UPT ;  /* 0x000000052100788c */ /* 0x000fe2000bfa4070 */
[----:B------:R-:W-:Y:S01]  /*0290*/  @!UP2 UMOV UR10, 0x1 ;  /* 0x00000001000aa882 */ /* 0x000fe20000000000 */
[----:B------:R-:W-:Y:S02]  /*02a0*/  UIADD3 UR31, UPT, UPT, UR7, -0x6, URZ ;  /* 0xfffffffa071f7890 */ /* 0x000fe4000fffe0ff */
[----:B------:R-:W-:Y:S02]  /*02b0*/  @!UP2 USHF.L.U64.HI UR33, UR10, UR11, URZ ;  /* 0x0000000b0a21a299 */ /* 0x000fe400080102ff */
[----:B------:R-:W-:-:S02]  /*02c0*/  UIADD3 UR32, UPT, UPT, UR7, -0x5, URZ ;  /* 0xfffffffb07207890 */ /* 0x000fc4000fffe0ff */
[----:B------:R-:W-:Y:S02]  /*02d0*/  UIADD3 UR22, UPT, UPT, UR7, -0x4, URZ ;  /* 0xfffffffc07167890 */ /* 0x000fe4000fffe0ff */
[----:B------:R-:W-:Y:S02]  /*02e0*/  UIADD3 UR29, UPT, UPT, UR7, -0x3, URZ ;  /* 0xfffffffd071d7890 */ /* 0x000fe4000fffe0ff */
[----:B------:R-:W-:Y:S02]  /*02f0*/  UIADD3 UR27, UPT, UPT, UR7, -0x2, URZ ;  /* 0xfffffffe071b7890 */ /* 0x000fe4000fffe0ff */
[----:B------:R-:W-:Y:S02]  /*0300*/  UIADD3 UR23, UPT, UPT, UR7, 0x1, URZ ;  /* 0x0000000107177890 */ /* 0x000fe4000fffe0ff */
[----:B------:R-:W-:Y:S02]  /*0310*/  UIADD3 UR20, UPT, UPT, UR7, 0x2, URZ ;  /* 0x0000000207147890 */ /* 0x000fe4000fffe0ff */
[----:B------:R-:W-:-:S02]  /*0320*/  UIADD3 UR18, UPT, UPT, UR7, 0x3, URZ ;  /* 0x0000000307127890 */ /* 0x000fc4000fffe0ff */
[----:B------:R-:W-:Y:S02]  /*0330*/  UIADD3 UR19, UPT, UPT, UR7, 0x5, URZ ;  /* 0x0000000507137890 */ /* 0x000fe4000fffe0ff */
[----:B------:R-:W-:Y:S02]  /*0340*/  UISETP.GE.U32.AND UP0, UPT, UR7, -0x6, UPT ;  /* 0xfffffffa0700788c */ /* 0x000fe4000bf06070 */
[----:B------:R-:W-:Y:S02]  /*0350*/  UIADD3 UR34, UPT, UPT, UR8, -0x4, URZ ;  /* 0xfffffffc08227890 */ /* 0x000fe4000fffe0ff */
[----:B------:R-:W-:Y:S02]  /*0360*/  UIADD3 UR35, UPT, UPT, UR8, -0x3, URZ ;  /* 0xfffffffd08237890 */ /* 0x000fe4000fffe0ff */
[----:B------:R-:W-:Y:S02]  /*0370*/  UIADD3 UR39, UPT, UPT, UR8, -0x2, URZ ;  /* 0xfffffffe08277890 */ /* 0x000fe4000fffe0ff */
[----:B------:R-:W-:-:S02]  /*0380*/  UISETP.GT.U32.AND UP1, UPT, UR8, 0x5, UPT ;  /* 0x000000050800788c */ /* 0x000fc4000bf24070 */
[----:B------:R-:W-:Y:S02]  /*0390*/  UIADD3 UR30, UPT, UPT, UR8, 0x1, URZ ;  /* 0x00000001081e7890 */ /* 0x000fe4000fffe0ff */
[----:B------:R-:W-:Y:S02]  /*03a0*/  UIADD3 UR28, UPT, UPT, UR8, 0x2, URZ ;  /* 0x00000002081c7890 */ /* 0x000fe4000fffe0ff */
[----:B------:R-:W-:Y:S02]  /*03b0*/  UIADD3 UR25, UPT, UPT, UR8, 0x3, URZ ;  /* 0x0000000308197890 */ /* 0x000fe4000fffe0ff */
[----:B------:R-:W-:Y:S02]  /*03c0*/  UIADD3 UR24, UPT, UPT, UR8, 0x4, URZ ;  /* 0x0000000408187890 */ /* 0x000fe4000fffe0ff */
[----:B------:R-:W-:Y:S02]  /*03d0*/  UIADD3 UR21, UPT, UPT, UR8, 0x5, URZ ;  /* 0x0000000508157890 */ /* 0x000fe4000fffe0ff */
[----:B------:R-:W-:-:S02]  /*03e0*/  UISETP.GE.U32.AND UP4, UPT, UR8, -0x6, UPT ;  /* 0xfffffffa0800788c */ /* 0x000fc4000bf86070 */
[----:B------:R-:W-:Y:S02]  /*03f0*/  @!UP3 UIADD3 UR12, UPT, UPT, UR9, -0x5, URZ ;  /* 0xfffffffb090cb890 */ /* 0x000fe4000fffe0ff */
[----:B------:R-:W-:Y:S01]  /*0400*/  @!UP2 USHF.L.U32 UR11, UR10, UR11, URZ ;  /* 0x0000000b0a0ba299 */ /* 0x000fe200080006ff */
[----:B-1234-:R-:W-:Y:S11]  /*0410*/  BRA.U UP6, `(.L_x_0) ;  /* 0x00000001061c7547 */ /* 0x01eff6000b800000 */
[----:B------:R-:W-:Y:S01]  /*0420*/  ULEA UR10, UR7, UR8, 0x3 ;  /* 0x00000008070a7291 */ /* 0x000fe2000f8e18ff */
[----:B------:R-:W-:-:S03]  /*0430*/  UMOV UR16, 0x1 ;  /* 0x0000000100107882 */ /* 0x000fc60000000000 */
[----:B------:R-:W-:-:S04]  /*0440*/  UIADD3 UR10, UPT, UPT, UR10, -0x38, URZ ;  /* 0xffffffc80a0a7890 */ /* 0x000fc8000fffe0ff */
[----:B------:R-:W-:Y:S02]  /*0450*/  USHF.L.U32 UR13, UR16, UR10, URZ ;  /* 0x0000000a100d7299 */ /* 0x000fe400080006ff */
[----:B------:R-:W-:Y:S02]  /*0460*/  USHF.L.U64.HI UR10, UR16, UR10, URZ ;  /* 0x0000000a100a7299 */ /* 0x000fe400080102ff */
[----:B------:R-:W-:Y:S02]  /*0470*/  ULOP3.LUT UR5, UR13, UR5, URZ, 0xfc, !UPT ;  /* 0x000000050d057292 */ /* 0x000fe4000f8efcff */
[----:B------:R-:W-:-:S12]  /*0480*/  ULOP3.LUT UR4, UR10, UR4, URZ, 0xfc, !UPT ;  /* 0x000000040a047292 */ /* 0x000fd8000f8efcff */
.L_x_0:
[----:B------:R-:W-:-:S09]  /*0490*/  UISETP.GT.U32.AND UP6, UPT, UR26, 0x5, UPT ;  /* 0x000000051a00788c */ /* 0x000fd2000bfc4070 */
[----:B------:R-:W-:Y:S05]  /*04a0*/  BRA.U UP6, `(.L_x_1) ;  /* 0x00000001061c7547 */ /* 0x000fea000b800000 */
[----:B------:R-:W-:Y:S01]  /*04b0*/  ULEA UR10, UR7, UR8, 0x3 ;  /* 0x00000008070a7291 */ /* 0x000fe2000f8e18ff */
[----:B------:R-:W-:-:S03]  /*04c0*/  UMOV UR16, 0x1 ;  /* 0x0000000100107882 */ /* 0x000fc60000000000 */
[----:B------:R-:W-:-:S04]  /*04d0*/  UIADD3 UR10, UPT, UPT, UR10, -0x30, URZ ;  /* 0xffffffd00a0a7890 */ /* 0x000fc8000fffe0ff */
[----:B------:R-:W-:Y:S02]  /*04e0*/  USHF.L.U32 UR13, UR16, UR10, URZ ;  /* 0x0000000a100d7299 */ /* 0x000fe400080006ff */
[----:B------:R-:W-:Y:S02]  /*04f0*/  USHF.L.U64.HI UR10, UR16, UR10, URZ ;  /* 0x0000000a100a7299 */ /* 0x000fe400080102ff */
[----:B------:R-:W-:Y:S02]  /*0500*/  ULOP3.LUT UR5, UR13, UR5, URZ, 0xfc, !UPT ;  /* 0x000000050d057292 */ /* 0x000fe4000f8efcff */
[----:B------:R-:W-:-:S12]  /*0510*/  ULOP3.LUT UR4, UR10, UR4, URZ, 0xfc, !UPT ;  /* 0x000000040a047292 */ /* 0x000fd8000f8efcff */
.L_x_1:
[----:B------:R-:W-:Y:S01]  /*0520*/  UISETP.GT.U32.AND UP6, UPT, UR31, 0x5, UPT ;  /* 0x000000051f00788c */ /* 0x000fe2000bfc4070 */
[----:B------:R-:W-:Y:S01]  /*0530*/  @!UP3 UMOV UR10, 0x1 ;  /* 0x00000001000ab882 */ /* 0x000fe20000000000 */
[----:B------:R-:W-:Y:S02]  /*0540*/  @!UP2 ULOP3.LUT UR5, UR5, UR11, URZ, 0xfc, !UPT ;  /* 0x0000000b0505a292 */ /* 0x000fe4000f8efcff */
[----:B------:R-:W-:Y:S02]  /*0550*/  @!UP2 ULOP3.LUT UR4, UR4, UR33, URZ, 0xfc, !UPT ;  /* 0x000000210404a292 */ /* 0x000fe4000f8efcff */
[----:B------:R-:W-:Y:S02]  /*0560*/  @!UP3 USHF.L.U64.HI UR26, UR10, UR12, URZ ;  /* 0x0000000c0a1ab299 */ /* 0x000fe400080102ff */
[----:B------:R-:W-:Y:S02]  /*0570*/  UISETP.GT.U32.AND UP2, UPT, UR34, 0x5, UPT ;  /* 0x000000052200788c */ /* 0x000fe4000bf44070 */
[----:B------:R-:W-:-:S02]  /*0580*/  @!UP5 UIADD3 UR11, UPT, UPT, UR9, -0x4, URZ ;  /* 0xfffffffc090bd890 */ /* 0x000fc4000fffe0ff */
[----:B------:R-:W-:Y:S01]  /*0590*/  @!UP3 USHF.L.U32 UR12, UR10, UR12, URZ ;  /* 0x0000000c0a0cb299 */ /* 0x000fe200080006ff */
[----:B------:R-:W-:Y:S11]  /*05a0*/  BRA.U UP6, `(.L_x_2) ;  /* 0x00000001061c7547 */ /* 0x000ff6000b800000 */
[----:B------:R-:W-:Y:S01]  /*05b0*/  ULEA UR10, UR7, UR8, 0x3 ;  /* 0x00000008070a7291 */ /* 0x000fe2000f8e18ff */
[----:B------:R-:W-:-:S03]  /*05c0*/  UMOV UR16, 0x1 ;  /* 0x0000000100107882 */ /* 0x000fc60000000000 */
[----:B------:R-:W-:-:S04]  /*05d0*/  UIADD3 UR10, UPT, UPT, UR10, -0x28, URZ ;  /* 0xffffffd80a0a7890 */ /* 0x000fc8000fffe0ff */
[----:B------:R-:W-:Y:S02]  /*05e0*/  USHF.L.U32 UR13, UR16, UR10, URZ ;  /* 0x0000000a100d7299 */ /* 0x000fe400080006ff */
[----:B------:R-:W-:Y:S02]  /*05f0*/  USHF.L.U64.HI UR10, UR16, UR10, URZ ;  /* 0x0000000a100a7299 */ /* 0x000fe400080102ff */
[----:B------:R-:W-:Y:S02]  /*0600*/  ULOP3.LUT UR5, UR13, UR5, URZ, 0xfc, !UPT ;  /* 0x000000050d057292 */ /* 0x000fe4000f8efcff */
[----:B------:R-:W-:-:S12]  /*0610*/  ULOP3.LUT UR4, UR10, UR4, URZ, 0xfc, !UPT ;  /* 0x000000040a047292 */ /* 0x000fd8000f8efcff */
.L_x_2:
[----:B------:R-:W-:Y:S01]  /*0620*/  UISETP.GT.U32.AND UP6, UPT, UR32, 0x5, UPT ;  /* 0x000000052000788c */ /* 0x000fe2000bfc4070 */
[----:B------:R-:W-:Y:S01]  /*0630*/  @!UP5 UMOV UR10, 0x1 ;  /* 0x00000001000ad882 */ /* 0x000fe20000000000 */
[----:B------:R-:W-:Y:S02]  /*0640*/  @!UP3 ULOP3.LUT UR5, UR5, UR12, URZ, 0xfc, !UPT ;  /* 0x0000000c0505b292 */ /* 0x000fe4000f8efcff */
[----:B------:R-:W-:Y:S02]  /*0650*/  @!UP3 ULOP3.LUT UR4, UR4, UR26, URZ, 0xfc, !UPT ;  /* 0x0000001a0404b292 */ /* 0x000fe4000f8efcff */
[----:B------:R-:W-:Y:S02]  /*0660*/  @!UP5 USHF.L.U64.HI UR16, UR10, UR11, URZ ;  /* 0x0000000b0a10d299 */ /* 0x000fe400080102ff */
[----:B------:R-:W-:Y:S02]  /*0670*/  UISETP.GT.U32.AND UP3, UPT, UR35, 0x5, UPT ;  /* 0x000000052300788c */ /* 0x000fe4000bf64070 */
        /* <DEDUP_REMOVED lines=9> */
.L_x_3:
[----:B------:R-:W-:Y:S02]  /*0710*/  UISETP.GT.U32.AND UP6, UPT, UR22, 0x5, UPT ;  /* 0x000000051600788c */ /* 0x000fe4000bfc4070 */
[----:B------:R-:W-:Y:S01]  /*0720*/  @!UP2 UIADD3 UR10, UPT, UPT, UR9, -0x3, URZ ;  /* 0xfffffffd090aa890 */ /* 0x000fe2000fffe0ff */
[----:B------:R-:W-:Y:S01]  /*0730*/  @!UP2 UMOV UR12, 0x1 ;  /* 0x00000001000ca882 */ /* 0x000fe20000000000 */
[----:B------:R-:W-:Y:S02]  /*0740*/  @!UP5 ULOP3.LUT UR5, UR5, UR11, URZ, 0xfc, !UPT ;  /* 0x0000000b0505d292 */ /* 0x000fe4000f8efcff */
[----:B------:R-:W-:Y:S02]  /*0750*/  @!UP5 ULOP3.LUT UR4, UR4, UR16, URZ, 0xfc, !UPT ;  /* 0x000000100404d292 */ /* 0x000fe4000f8efcff */
[----:B------:R-:W-:Y:S02]  /*0760*/  @!UP2 USHF.L.U64.HI UR31, UR12, UR10, URZ ;  /* 0x0000000a0c1fa299 */ /* 0x000fe400080102ff */
[----:B------:R-:W-:-:S02]  /*0770*/  UISETP.GT.U32.AND UP5, UPT, UR39, 0x5, UPT ;  /* 0x000000052700788c */ /* 0x000fc4000bfa4070 */
[----:B------:R-:W-:Y:S01]  /*0780*/  @!UP1 UIADD3 UR13, UPT, UPT, UR9, 0x1, URZ ;  /* 0x00000001090d9890 */ /* 0x000fe2000fffe0ff */
[----:B------:R-:W-:Y:S01]  /*0790*/  @!UP1 UMOV UR26, 0x1 ;  /* 0x00000001001a9882 */ /* 0x000fe20000000000 */
[----:B------:R-:W-:Y:S02]  /*07a0*/  @!UP3 UIADD3 UR11, UPT, UPT, UR9, -0x2, URZ ;  /* 0xfffffffe090bb890 */ /* 0x000fe4000fffe0ff */
        /* <DEDUP_REMOVED lines=9> */
.L_x_4:
[----:B------:R-:W-:Y:S02]  /*0840*/  UISETP.GT.U32.AND UP6, UPT, UR29, 0x5, UPT ;  /* 0x000000051d00788c */ /* 0x000fe4000bfc4070 */
[----:B------:R-:W-:Y:S02]  /*0850*/  @!UP2 ULOP3.LUT UR5, UR5, UR12, URZ, 0xfc, !UPT ;  /* 0x0000000c0505a292 */ /* 0x000fe4000f8efcff */
[----:B------:R-:W-:Y:S01]  /*0860*/  @!UP2 ULOP3.LUT UR4, UR4, UR31, URZ, 0xfc, !UPT ;  /* 0x0000001f0404a292 */ /* 0x000fe2000f8efcff */
[----:B------:R-:W-:Y:S01]  /*0870*/  @!UP3 UMOV UR10, 0x1 ;  /* 0x00000001000ab882 */ /* 0x000fe20000000000 */
[----:B------:R-:W-:Y:S02]  /*0880*/  UISETP.GT.U32.AND UP2, UPT, UR30, 0x5, UPT ;  /* 0x000000051e00788c */ /* 0x000fe4000bf44070 */
[----:B------:R-:W-:Y:S02]  /*0890*/  @!UP3 USHF.L.U64.HI UR30, UR10, UR11, URZ ;  /* 0x0000000b0a1eb299 */ /* 0x000fe400080102ff */
        /* <DEDUP_REMOVED lines=10> */
.L_x_5:
        /* <DEDUP_REMOVED lines=15> */
.L_x_6:
[----:B------:R-:W-:Y:S02]  /*0a30*/  UISETP.GT.U32.AND UP6, UPT, UR7, 0x5, UPT ;  /* 0x000000050700788c */ /* 0x000fe4000bfc4070 */
[----:B------:R-:W-:Y:S02]  /*0a40*/  @!UP5 ULOP3.LUT UR4, UR4, UR22, URZ, 0xfc, !UPT ;  /* 0x000000160404d292 */ /* 0x000fe4000f8efcff */
[----:B------:R-:W-:Y:S02]  /*0a50*/  @!UP5 ULOP3.LUT UR5, UR5, UR12, URZ, 0xfc, !UPT ;  /* 0x0000000c0505d292 */ /* 0x000fe4000f8efcff */
[----:B------:R-:W-:Y:S02]  /*0a60*/  @!UP1 USHF.L.U64.HI UR22, UR26, UR13, URZ ;  /* 0x0000000d1a169299 */ /* 0x000fe400080102ff */
[----:B------:R-:W-:Y:S02]  /*0a70*/  UISETP.GT.U32.AND UP5, UPT, UR25, 0x5, UPT ;  /* 0x000000051900788c */ /* 0x000fe4000bfa4070 */
[----:B------:R-:W-:-:S02]  /*0a80*/  @!UP1 USHF.L.U32 UR13, UR26, UR13, URZ ;  /* 0x0000000d1a0d9299 */ /* 0x000fc400080006ff */
[----:B------:R-:W-:Y:S01]  /*0a90*/  @!UP2 UIADD3 UR11, UPT, UPT, UR9, 0x2, URZ ;  /* 0x00000002090ba890 */ /* 0x000fe2000fffe0ff */
[----:B------:R-:W-:Y:S11]  /*0aa0*/  BRA.U UP6, `(.L_x_7) ;  /* 0x00000001061c7547 */ /* 0x000ff6000b800000 */
[----:B------:R-:W-:Y:S01]  /*0ab0*/  ULEA UR10, UR7, UR8, 0x3 ;  /* 0x00000008070a7291 */ /* 0x000fe2000f8e18ff */
[----:B------:R-:W-:-:S03]  /*0ac0*/  UMOV UR16, 0x1 ;  /* 0x0000000100107882 */ /* 0x000fc60000000000 */
[----:B------:R-:W-:-:S04]  /*0ad0*/  UIADD3 UR10, UPT, UPT, UR10, 0x8, URZ ;  /* 0x000000080a0a7890 */ /* 0x000fc8000fffe0ff */
[----:B------:R-:W-:Y:S02]  /*0ae0*/  USHF.L.U32 UR12, UR16, UR10, URZ ;  /* 0x0000000a100c7299 */ /* 0x000fe400080006ff */
[----:B------:R-:W-:Y:S02]  /*0af0*/  USHF.L.U64.HI UR10, UR16, UR10, URZ ;  /* 0x0000000a100a7299 */ /* 0x000fe400080102ff */
[----:B------:R-:W-:Y:S02]  /*0b00*/  ULOP3.LUT UR5, UR12, UR5, URZ, 0xfc, !UPT ;  /* 0x000000050c057292 */ /* 0x000fe4000f8efcff */
[----:B------:R-:W-:-:S12]  /*0b10*/  ULOP3.LUT UR4, UR10, UR4, URZ, 0xfc, !UPT ;  /* 0x000000040a047292 */ /* 0x000fd8000f8efcff */
.L_x_7:
[----:B------:R-:W-:Y:S01]  /*0b20*/  UISETP.GT.U32.AND UP6, UPT, UR23, 0x5, UPT ;  /* 0x000000051700788c */ /* 0x000fe2000bfc4070 */
[----:B------:R-:W-:Y:S01]  /*0b30*/  @!UP2 UMOV UR10, 0x1 ;  /* 0x00000001000aa882 */ /* 0x000fe20000000000 */
[----:B------:R-:W-:Y:S02]  /*0b40*/  @!UP1 ULOP3.LUT UR4, UR4, UR22, URZ, 0xfc, !UPT ;  /* 0x0000001604049292 */ /* 0x000fe4000f8efcff */
[----:B------:R-:W-:Y:S02]  /*0b50*/  @!UP1 ULOP3.LUT UR5, UR5, UR13, URZ, 0xfc, !UPT ;  /* 0x0000000d05059292 */ /* 0x000fe4000f8efcff */
[----:B------:R-:W-:Y:S02]  /*0b60*/  @!UP2 USHF.L.U64.HI UR22, UR10, UR11, URZ ;  /* 0x0000000b0a16a299 */ /* 0x000fe400080102ff */
[----:B------:R-:W-:Y:S02]  /*0b70*/  UISETP.GT.U32.AND UP1, UPT, UR24, 0x5, UPT ;  /* 0x000000051800788c */ /* 0x000fe4000bf24070 */
[----:B------:R-:W-:-:S02]  /*0b80*/  @!UP3 UIADD3 UR12, UPT, UPT, UR9, 0x3, URZ ;  /* 0x00000003090cb890 */ /* 0x000fc4000fffe0ff */
[----:B------:R-:W-:Y:S01]  /*0b90*/  @!UP2 USHF.L.U32 UR11, UR10, UR11, URZ ;  /* 0x0000000b0a0ba299 */ /* 0x000fe200080006ff */
        /* <DEDUP_REMOVED lines=8> */
.L_x_8:
        /* <DEDUP_REMOVED lines=15> */
.L_x_9:
[----:B------:R-:W0:Y:S01]  /*0d10*/  S2R R10, SR_TID.X ;  /* 0x00000000000a7919 */ /* 0x000e220000002100 */
[----:B------:R-:W1:Y:S01]  /*0d20*/  LDC R9, c[0x0][0x360] ;  /* 0x0000d800ff097b82 */ /* 0x000e620000000800 */
[----:B------:R-:W-:Y:S01]  /*0d30*/  UISETP.GT.U32.AND UP6, UPT, UR18, 0x5, UPT ;  /* 0x000000051200788c */ /* 0x000fe2000bfc4070 */
[----:B------:R-:W-:Y:S01]  /*0d40*/  SHF.L.U64.HI R0, RZ, R7, 0x1 ;  /* 0x00000001ff007419 */ /* 0x000fe20000010207 */
[----:B------:R-:W-:Y:S02]  /*0d50*/  @!UP3 ULOP3.LUT UR5, UR5, UR12, URZ, 0xfc, !UPT ;  /* 0x0000000c0505b292 */ /* 0x000fe4000f8efcff */
[----:B------:R-:W-:Y:S01]  /*0d60*/  @!UP5 UIADD3 UR10, UPT, UPT, UR9, 0x4, URZ ;  /* 0x00000004090ad890 */ /* 0x000fe2000fffe0ff */
[----:B------:R-:W-:Y:S01]  /*0d70*/  ISETP.GT.U32.AND.EX P0, PT, R0, 0x800, PT, !PT ;  /* 0x000008000000780c */ /* 0x000fe20003f041f0 */
[----:B------:R-:W-:Y:S02]  /*0d80*/  @UP4 UIADD3 UR12, UPT, UPT, UR9, 0x7, URZ ;  /* 0x00000007090c4890 */ /* 0x000fe4000fffe0ff */
[----:B------:R-:W-:-:S02]  /*0d90*/  @!UP1 UIADD3 UR11, UPT, UPT, UR9, 0x5, URZ ;  /* 0x00000005090b9890 */ /* 0x000fc4000fffe0ff */
[----:B------:R-:W-:Y:S01]  /*0da0*/  @!UP3 ULOP3.LUT UR4, UR4, UR16, URZ, 0xfc, !UPT ;  /* 0x000000100404b292 */ /* 0x000fe2000f8efcff */
[----:B------:R-:W-:Y:S01]  /*0db0*/  @!UP5 UMOV UR13, 0x1 ;  /* 0x00000001000dd882 */ /* 0x000fe20000000000 */
[----:B------:R-:W-:Y:S02]  /*0dc0*/  @!UP2 UIADD3 UR9, UPT, UPT, UR9, 0x6, URZ ;  /* 0x000000060909a890 */ /* 0x000fe4000fffe0ff */
[----:B------:R-:W-:Y:S01]  /*0dd0*/  UISETP.GT.U32.AND UP3, UPT, UR19, 0x5, UPT ;  /* 0x000000051300788c */ /* 0x000fe2000bf64070 */
[----:B------:R-:W-:Y:S02]  /*0de0*/  @!UP1 UMOV UR16, 0x1 ;  /* 0x0000000100109882 */ /* 0x000fe40000000000 */
[----:B------:R-:W-:Y:S01]  /*0df0*/  @!UP2 UMOV UR19, 0x1 ;  /* 0x000000010013a882 */ /* 0x000fe20000000000 */
[----:B------:R-:W-:Y:S02]  /*0e00*/  @!UP5 USHF.L.U64.HI UR23, UR13, UR10, URZ ;  /* 0x0000000a0d17d299 */ /* 0x000fe400080102ff */
[----:B------:R-:W-:-:S02]  /*0e10*/  @UP4 USHF.L.U64.HI UR20, UR6, UR12, URZ ;  /* 0x0000000c06144299 */ /* 0x000fc400080102ff */
[----:B------:R-:W-:Y:S02]  /*0e20*/  @!UP5 USHF.L.U32 UR13, UR13, UR10, URZ ;  /* 0x0000000a0d0dd299 */ /* 0x000fe400080006ff */
[----:B------:R-:W-:Y:S02]  /*0e30*/  @!UP1 USHF.L.U64.HI UR22, UR16, UR11, URZ ;  /* 0x0000000b10169299 */ /* 0x000fe400080102ff */
[----:B------:R-:W-:Y:S02]  /*0e40*/  @UP4 USHF.L.U32 UR12, UR6, UR12, URZ ;  /* 0x0000000c060c4299 */ /* 0x000fe400080006ff */
[----:B------:R-:W-:Y:S02]  /*0e50*/  @!UP1 USHF.L.U32 UR11, UR16, UR11, URZ ;  /* 0x0000000b100b9299 */ /* 0x000fe400080006ff */
[----:B------:R-:W-:Y:S02]  /*0e60*/  @!UP2 USHF.L.U64.HI UR21, UR19, UR9, URZ ;  /* 0x000000091315a299 */ /* 0x000fe400080102ff */
[----:B------:R-:W-:Y:S01]  /*0e70*/  @!UP2 USHF.L.U32 UR10, UR19, UR9, URZ ;  /* 0x00000009130aa299 */ /* 0x000fe200080006ff */
[----:B0-----:R-:W-:Y:S11]  /*0e80*/  BRA.U UP6, `(.L_x_10) ;  /* 0x00000001061c7547 */ /* 0x001ff6000b800000 */
[----:B------:R-:W-:Y:S01]  /*0e90*/  ULEA UR9, UR7, UR8, 0x3 ;  /* 0x0000000807097291 */ /* 0x000fe2000f8e18ff */
[----:B------:R-:W-:-:S03]  /*0ea0*/  UMOV UR18, 0x1 ;  /* 0x0000000100127882 */ /* 0x000fc60000000000 */
[----:B------:R-:W-:-:S04]  /*0eb0*/  UIADD3 UR9, UPT, UPT, UR9, 0x20, URZ ;  /* 0x0000002009097890 */ /* 0x000fc8000fffe0ff */
[----:B------:R-:W-:Y:S02]  /*0ec0*/  USHF.L.U32 UR16, UR18, UR9, URZ ;  /* 0x0000000912107299 */ /* 0x000fe400080006ff */
[----:B------:R-:W-:Y:S02]  /*0ed0*/  USHF.L.U64.HI UR9, UR18, UR9, URZ ;  /* 0x0000000912097299 */ /* 0x000fe400080102ff */
[----:B------:R-:W-:Y:S02]  /*0ee0*/  ULOP3.LUT UR5, UR16, UR5, URZ, 0xfc, !UPT ;  /* 0x0000000510057292 */ /* 0x000fe4000f8efcff */
[----:B------:R-:W-:-:S12]  /*0ef0*/  ULOP3.LUT UR4, UR9, UR4, URZ, 0xfc, !UPT ;  /* 0x0000000409047292 */ /* 0x000fd8000f8efcff */
.L_x_10:
[----:B------:R-:W-:Y:S02]  /*0f00*/  UISETP.GT.U32.AND UP6, UPT, UR17, 0x5, UPT ;  /* 0x000000051100788c */ /* 0x000fe4000bfc4070 */
[----:B------:R-:W-:Y:S02]  /*0f10*/  @!UP5 ULOP3.LUT UR5, UR5, UR13, URZ, 0xfc, !UPT ;  /* 0x0000000d0505d292 */ /* 0x000fe4000f8efcff */
[----:B------:R-:W-:-:S05]  /*0f20*/  @!UP5 ULOP3.LUT UR4, UR4, UR23, URZ, 0xfc, !UPT ;  /* 0x000000170404d292 */ /* 0x000fca000f8efcff */
[----:B------:R-:W-:Y:S07]  /*0f30*/  BRA.U UP6, `(.L_x_11) ;  /* 0x00000001061c7547 */ /* 0x000fee000b800000 */
[----:B------:R-:W-:Y:S01]  /*0f40*/  ULEA UR9, UR7, UR8, 0x3 ;  /* 0x0000000807097291 */ /* 0x000fe2000f8e18ff */
[----:B------:R-:W-:-:S03]  /*0f50*/  UMOV UR16, 0x1 ;  /* 0x0000000100107882 */ /* 0x000fc60000000000 */
[----:B------:R-:W-:-:S04]  /*0f60*/  UIADD3 UR9, UPT, UPT, UR9, 0x28, URZ ;  /* 0x0000002809097890 */ /* 0x000fc8000fffe0ff */
[----:B------:R-:W-:Y:S02]  /*0f70*/  USHF.L.U32 UR13, UR16, UR9, URZ ;  /* 0x00000009100d7299 */ /* 0x000fe400080006ff */
[----:B------:R-:W-:Y:S02]  /*0f80*/  USHF.L.U64.HI UR9, UR16, UR9, URZ ;  /* 0x0000000910097299 */ /* 0x000fe400080102ff */
[----:B------:R-:W-:Y:S02]  /*0f90*/  ULOP3.LUT UR5, UR13, UR5, URZ, 0xfc, !UPT ;  /* 0x000000050d057292 */ /* 0x000fe4000f8efcff */
[----:B------:R-:W-:-:S12]  /*0fa0*/  ULOP3.LUT UR4, UR9, UR4, URZ, 0xfc, !UPT ;  /* 0x0000000409047292 */ /* 0x000fd8000f8efcff */
.L_x_11:
[----:B------:R-:W-:Y:S02]  /*0fb0*/  @!UP1 ULOP3.LUT UR5, UR5, UR11, URZ, 0xfc, !UPT ;  /* 0x0000000b05059292 */ /* 0x000fe4000f8efcff */
[----:B------:R-:W-:Y:S01]  /*0fc0*/  @!UP1 ULOP3.LUT UR4, UR4, UR22, URZ, 0xfc, !UPT ;  /* 0x0000001604049292 */ /* 0x000fe2000f8efcff */
        /* <DEDUP_REMOVED lines=8> */
.L_x_12:
[----:B------:R-:W-:Y:S02]  /*1050*/  @!UP2 ULOP3.LUT UR5, UR5, UR10, URZ, 0xfc, !UPT ;  /* 0x0000000a0505a292 */ /* 0x000fe4000f8efcff */
[----:B------:R-:W-:Y:S01]  /*1060*/  @!UP2 ULOP3.LUT UR4, UR4, UR21, URZ, 0xfc, !UPT ;  /* 0x000000150404a292 */ /* 0x000fe2000f8efcff */
[----:B------:R-:W-:Y:S11]  /*1070*/  BRA.U !UP0, `(.L_x_13) ;  /* 0x00000001081c7547 */ /* 0x000ff6000b800000 */
[----:B------:R-:W-:Y:S01]  /*1080*/  ULEA UR7, UR7, UR8, 0x3 ;  /* 0x0000000807077291 */ /* 0x000fe2000f8e18ff */
[----:B------:R-:W-:-:S03]  /*1090*/  UMOV UR9, 0x1 ;  /* 0x0000000100097882 */ /* 0x000fc60000000000 */
[----:B------:R-:W-:-:S04]  /*10a0*/  UIADD3 UR7, UPT, UPT, UR7, 0x38, URZ ;  /* 0x0000003807077890 */ /* 0x000fc8000fffe0ff */
[----:B------:R-:W-:Y:S02]  /*10b0*/  USHF.L.U32 UR8, UR9, UR7, URZ ;  /* 0x0000000709087299 */ /* 0x000fe400080006ff */
[----:B------:R-:W-:Y:S02]  /*10c0*/  USHF.L.U64.HI UR7, UR9, UR7, URZ ;  /* 0x0000000709077299 */ /* 0x000fe400080102ff */
[----:B------:R-:W-:Y:S02]  /*10d0*/  ULOP3.LUT UR5, UR8, UR5, URZ, 0xfc, !UPT ;  /* 0x0000000508057292 */ /* 0x000fe4000f8efcff */
[----:B------:R-:W-:-:S12]  /*10e0*/  ULOP3.LUT UR4, UR7, UR4, URZ, 0xfc, !UPT ;  /* 0x0000000407047292 */ /* 0x000fd8000f8efcff */
.L_x_13:
[----:B------:R-:W0:Y:S01]  /*10f0*/  LDC R6, c[0x0][0x2f8] ;  /* 0x0000be00ff067b82 */ /* 0x000e220000000800 */
[----:B------:R-:W-:Y:S02]  /*1100*/  @UP4 ULOP3.LUT UR5, UR5, UR12, URZ, 0xfc, !UPT ;  /* 0x0000000c05054292 */ /* 0x000fe4000f8efcff */
[----:B------:R-:W-:Y:S01]  /*1110*/  @UP4 ULOP3.LUT UR4, UR4, UR20, URZ, 0xfc, !UPT ;  /* 0x0000001404044292 */ /* 0x000fe2000f8efcff */
[----:B------:R-:W-:Y:S11]  /*1120*/  @P0 EXIT ;  /* 0x000000000000094d */ /* 0x000ff60003800000 */
[----:B------:R2:W-:Y:S01]  /*1130*/  STL.128 [R1], RZ ;  /* 0x000000ff01007387 */ /* 0x0005e20000100c00 */
[----:B-1----:R-:W-:Y:S01]  /*1140*/  IMAD R11, R8, R9, R10 ;  /* 0x00000009080b7224 */ /* 0x002fe200078e020a */
[----:B------:R-:W-:Y:S01]  /*1150*/  UPOPC UR5, UR5 ;  /* 0x00000005000572bf */ /* 0x000fe20008000000 */
[----:B------:R-:W-:Y:S01]  /*1160*/  VIADD R0, R1, 0x38 ;  /* 0x0000003801007836 */ /* 0x000fe20000000000 */
[----:B------:R2:W-:Y:S01]  /*1170*/  STL.128 [R1+0x10], RZ ;  /* 0x000010ff01007387 */ /* 0x0005e20000100c00 */
[----:B------:R-:W-:Y:S01]  /*1180*/  IMAD.SHL.U32 R11, R11, 0x2, RZ ;  /* 0x000000020b0b7824 */ /* 0x000fe200078e00ff */
[----:B------:R-:W-:Y:S02]  /*1190*/  UPOPC UR4, UR4 ;  /* 0x00000004000472bf */ /* 0x000fe40008000000 */
[----:B------:R2:W-:Y:S02]  /*11a0*/  STL.128 [R1+0x20], RZ ;  /* 0x000020ff01007387 */ /* 0x0005e40000100c00 */
[----:B------:R-:W-:Y:S01]  /*11b0*/  UIADD3 UR4, UPT, UPT, UR5, UR4, URZ ;  /* 0x0000000405047290 */ /* 0x000fe2000fffe0ff */
[C---:B------:R-:W-:Y:S01]  /*11c0*/  IADD3 R16, P0, PT, R11.reuse, UR14, RZ ;  /* 0x0000000e0b107c10 */ /* 0x040fe2000ff1e0ff */
[----:B------:R2:W-:Y:S01]  /*11d0*/  STL.64 [R1+0x30], RZ ;  /* 0x000030ff01007387 */ /* 0x0005e20000100a00 */
[----:B------:R-:W-:Y:S01]  /*11e0*/  UMOV UR5, 0x6 ;  /* 0x0000000600057882 */ /* 0x000fe20000000000 */
[----:B------:R-:W-:Y:S01]  /*11f0*/  USHF.L.U32 UR39, UR6, UR4, URZ ;  /* 0x0000000406277299 */ /* 0x000fe200080006ff */
[----:B------:R-:W-:-:S02]  /*1200*/  LEA.HI.X.SX32 R17, R11, UR15, 0x1, P0 ;  /* 0x0000000f0b117c11 */ /* 0x000fc400080f0eff */
[----:B------:R-:W-:-:S09]  /*1210*/  UMOV UR4, URZ ;  /* 0x000000ff00047c82 */ /* 0x000fd20008000000 */
.L_x_14:
[----:B------:R-:W-:Y:S01]  /*1220*/  UIADD3 UR5, UP0, UPT, UR5, 0x9d, URZ ;  /* 0x0000009d05057890 */ /* 0x000fe2000ff1e0ff */
[----:B------:R-:W-:Y:S03]  /*1230*/  STL.64 [R0], RZ ;  /* 0x000000ff00007387 */ /* 0x000fe60000100a00 */
[----:B------:R-:W-:Y:S01]  /*1240*/  UIADD3.X UR4, UPT, UPT, URZ, UR4, URZ, UP0, !UPT ;  /* 0x00000004ff047290 */ /* 0x000fe200087fe4ff */
[----:B------:R-:W-:Y:S01]  /*1250*/  STL.64 [R0+0x8], RZ ;  /* 0x000008ff00007387 */ /* 0x000fe20000100a00 */
[----:B------:R-:W-:-:S03]  /*1260*/  UISETP.GE.U32.AND UP0, UPT, UR5, 0x7ff, UPT ;  /* 0x000007ff0500788c */ /* 0x000fc6000bf06070 */
[----:B------:R-:W-:Y:S01]  /*1270*/  STL.64 [R0+0x10], RZ ;  /* 0x000010ff00007387 */ /* 0x000fe20000100a00 */
[----:B------:R-:W-:-:S03]  /*1280*/  UISETP.GE.U32.AND.EX UP0, UPT, UR4, URZ, UPT, UP0 ;  /* 0x000000ff0400728c */ /* 0x000fc6000bf06100 */
[----:B------:R-:W-:Y:S04]  /*1290*/  STL.64 [R0+0x18], RZ ;  /* 0x000018ff00007387 */ /* 0x000fe80000100a00 */
        /* <DEDUP_REMOVED lines=152> */
[----:B------:R1:W-:Y:S02]  /*1c20*/  STL.64 [R0+0x4e0], RZ ;  /* 0x0004e0ff00007387 */ /* 0x0003e40000100a00 */
[----:B-1----:R-:W-:Y:S01]  /*1c30*/  VIADD R0, R0, 0x4e8 ;  /* 0x000004e800007836 */ /* 0x002fe20000000000 */
[----:B------:R-:W-:Y:S06]  /*1c40*/  BRA.U !UP0, `(.L_x_14) ;  /* 0xfffffff508747547 */ /* 0x000fec000b83ffff */
[----:B------:R-:W-:Y:S01]  /*1c50*/  UISETP.GE.AND UP0, UPT, UR39, 0x1, UPT ;  /* 0x000000012700788c */ /* 0x000fe2000bf06270 */
[----:B------:R-:W-:Y:S08]  /*1c60*/  BSSY.RECONVERGENT B0, `(.L_x_15) ;  /* 0x000001f000007945 */ /* 0x000ff00003800200 */
[----:B------:R-:W-:Y:S05]  /*1c70*/  BRA.U !UP0, `(.L_x_16) ;  /* 0x0000000108747547 */ /* 0x000fea000b800000 */
[----:B------:R-:W1:Y:S01]  /*1c80*/  LDC.64 R4, c[0x0][0x380] ;  /* 0x0000e000ff047b82 */ /* 0x000e620000000a00 */
[----:B------:R-:W-:Y:S01]  /*1c90*/  IADD3 R7, PT, PT, -R7, 0x40, RZ ;  /* 0x0000004007077810 */ /* 0x000fe20007ffe1ff */
[----:B------:R-:W-:-:S06]  /*1ca0*/  IMAD.MOV.U32 R13, RZ, RZ, RZ ;  /* 0x000000ffff0d7224 */ /* 0x000fcc00078e00ff */
[----:B------:R-:W3:Y:S02]  /*1cb0*/  LDC.64 R2, c[0x0][0x388] ;  /* 0x0000e200ff027b82 */ /* 0x000ee40000000a00 */
.L_x_20:
[----:B-1----:R-:W-:-:S06]  /*1cc0*/  IMAD.WIDE.U32 R14, R13, 0x8, R4 ;  /* 0x000000080d0e7825 */ /* 0x002fcc00078e0004 */
[----:B------:R-:W4:Y:S02]  /*1cd0*/  LDG.E.64 R14, desc[UR36][R14.64] ;  /* 0x000000240e0e7981 */ /* 0x000f24000c1e1b00 */
[-C--:B----4-:R-:W-:Y:S02]  /*1ce0*/  IMAD R21, R15, R16.reuse, RZ ;  /* 0x000000100f157224 */ /* 0x090fe400078e02ff */
[----:B------:R-:W-:-:S04]  /*1cf0*/  IMAD.WIDE.U32 R18, R14, R16, RZ ;  /* 0x000000100e127225 */ /* 0x000fc800078e00ff */
[----:B------:R-:W-:-:S04]  /*1d00*/  IMAD R21, R14, R17, R21 ;  /* 0x000000110e157224 */ /* 0x000fc800078e0215 */
[----:B------:R-:W-:-:S05]  /*1d10*/  IMAD.IADD R0, R19, 0x1, R21 ;  /* 0x0000000113007824 */ /* 0x000fca00078e0215 */
[----:B------:R-:W-:-:S04]  /*1d20*/  SHF.R.U64 R0, R18, R7, R0 ;  /* 0x0000000712007219 */ /* 0x000fc80000001200 */
[----:B------:R-:W-:-:S05]  /*1d30*/  SHF.R.S64 R0, RZ, 0x1d, R0 ;  /* 0x0000001dff007819 */ /* 0x000fca0000001000 */
[----:B------:R-:W-:-:S05]  /*1d40*/  IMAD.IADD R23, R1, 0x1, R0 ;  /* 0x0000000101177824 */ /* 0x000fca00078e0200 */
[----:B------:R-:W4:Y:S01]  /*1d50*/  LDL.64 R20, [R23] ;  /* 0x0000000017147983 */ /* 0x000f220000100a00 */
[----:B---3--:R-:W-:-:S06]  /*1d60*/  IMAD.WIDE.U32 R18, R13, 0x8, R2 ;  /* 0x000000080d127825 */ /* 0x008fcc00078e0002 */
[----:B------:R-:W5:Y:S01]  /*1d70*/  LDG.E.64 R18, desc[UR36][R18.64] ;  /* 0x0000002412127981 */ /* 0x000f62000c1e1b00 */
[----:B------:R-:W-:Y:S01]  /*1d80*/  BSSY.RECONVERGENT B1, `(.L_x_17) ;  /* 0x0000009000017945 */ /* 0x000fe20003800200 */
[----:B----4-:R-:W-:-:S04]  /*1d90*/  ISETP.NE.U32.AND P0, PT, R20, RZ, PT ;  /* 0x000000ff1400720c */ /* 0x010fc80003f05070 */
[----:B------:R-:W-:-:S13]  /*1da0*/  ISETP.NE.AND.EX P0, PT, R21, RZ, PT, P0 ;  /* 0x000000ff1500720c */ /* 0x000fda0003f05300 */
[----:B------:R-:W-:Y:S05]  /*1db0*/  @!P0 BRA `(.L_x_18) ;  /* 0x0000000000108947 */ /* 0x000fea0003800000 */
[----:B-----5:R-:W-:-:S04]  /*1dc0*/  ISETP.NE.U32.AND P0, PT, R20, R18, PT ;  /* 0x000000121400720c */ /* 0x020fc80003f05070 */
[----:B------:R-:W-:-:S13]  /*1dd0*/  ISETP.NE.AND.EX P0, PT, R21, R19, PT, P0 ;  /* 0x000000131500720c */ /* 0x000fda0003f05300 */
[----:B------:R-:W-:Y:S05]  /*1de0*/  @!P0 BRA `(.L_x_19) ;  /* 0x0000000000088947 */ /* 0x000fea0003800000 */
[----:B------:R-:W-:Y:S05]  /*1df0*/  EXIT ;  /* 0x000000000000794d */ /* 0x000fea0003800000 */
.L_x_18:
[----:B-----5:R1:W-:Y:S02]  /*1e00*/  STL.64 [R23], R18 ;  /* 0x0000001217007387 */ /* 0x0203e40000100a00 */
.L_x_19:
[----:B------:R-:W-:Y:S05]  /*1e10*/  BSYNC.RECONVERGENT B1 ;  /* 0x0000000000017941 */ /* 0x000fea0003800200 */
.L_x_17:
[----:B------:R-:W-:-:S05]  /*1e20*/  VIADD R13, R13, 0x1 ;  /* 0x000000010d0d7836 */ /* 0x000fca0000000000 */
[----:B------:R-:W-:-:S13]  /*1e30*/  ISETP.NE.AND P0, PT, R13, UR39, PT ;  /* 0x000000270d007c0c */ /* 0x000fda000bf05270 */
[----:B------:R-:W-:Y:S05]  /*1e40*/  @P0 BRA `(.L_x_20) ;  /* 0xfffffffc009c0947 */ /* 0x000fea000383ffff */
.L_x_16:
[----:B------:R-:W-:Y:S05]  /*1e50*/  BSYNC.RECONVERGENT B0 ;  /* 0x0000000000007941 */ /* 0x000fea0003800200 */
.L_x_15:
[----:B------:R-:W-:Y:S01]  /*1e60*/  MOV R0, 0x0 ;  /* 0x0000000000007802 */ /* 0x000fe20000000f00 */
[----:B------:R3:W-:Y:S01]  /*1e70*/  STL.128 [R1+0x4000], R8 ;  /* 0x0040000801007387 */ /* 0x0007e20000100c00 */
[----:B------:R-:W4:Y:S01]  /*1e80*/  LDCU.64 UR4, c[0x4][0x8] ;  /* 0x01000100ff0477ac */ /* 0x000f220008000a00 */
[----:B0-----:R-:W-:Y:S01]  /*1e90*/  IADD3 R6, P0, P1, R1, 0x4000, R6 ;  /* 0x0000400001067810 */ /* 0x001fe2000791e006 */
[----:B------:R3:W0:Y:S01]  /*1ea0*/  LDC.64 R2, c[0x4][R0] ;  /* 0x0100000000027b82 */ /* 0x0006220000000a00 */
[----:B------:R3:W-:Y:S02]  /*1eb0*/  STL.64 [R1+0x4010], R16 ;  /* 0x0040101001007387 */ /* 0x0007e40000100a00 */
[----:B------:R-:W-:Y:S01]  /*1ec0*/  IADD3.X R7, PT, PT, RZ, UR38, RZ, P0, P1 ;  /* 0x00000026ff077c10 */ /* 0x000fe200087e24ff */
[----:B----4-:R-:W-:Y:S02]  /*1ed0*/  IMAD.U32 R4, RZ, RZ, UR4 ;  /* 0x00000004ff047e24 */ /* 0x010fe4000f8e00ff */
[----:B---3--:R-:W-:-:S07]  /*1ee0*/  IMAD.U32 R5, RZ, RZ, UR5 ;  /* 0x00000005ff057e24 */ /* 0x008fce000f8e00ff */
[----:B------:R-:W-:-:S07]  /*1ef0*/  LEPC R20, `(.L_x_21) ;  /* 0x000000001014794e */ /* 0x000fce0000000000 */
[----:B012---:R-:W-:Y:S05]  /*1f00*/  CALL.ABS.NOINC R2 ;  /* 0x0000000002007343 */ /* 0x007fea0003c00000 */
.L_x_21:
[----:B------:R-:W0:Y:S02]  /*1f10*/  LDC.64 R2, c[0x0][0x3a0] ;  /* 0x0000e800ff027b82 */ /* 0x000e240000000a00 */
[----:B0-----:R-:W-:Y:S01]  /*1f20*/  STG.E.64 desc[UR36][R2.64], R16 ;  /* 0x0000001002007986 */ /* 0x001fe2000c101b24 */
[----:B------:R-:W-:Y:S05]  /*1f30*/  EXIT ;  /* 0x000000000000794d */ /* 0x000fea0003800000 */
.L_x_22:
[----:B------:R-:W-:-:S00]  /*1f40*/  BRA `(.L_x_22) ;  /* 0xfffffffc00fc7947 */ /* 0x000fc0000383ffff */
[----:B------:R-:W-:-:S00]  /*1f50*/  NOP ;  /* 0x0000000000007918 */ /* 0x000fc00000000000 */
        /* <DEDUP_REMOVED lines=10> */
.L_x_70:


//--------------------- .text._Z17init_magic_searchPyS_ii --------------------------
	.section	.text._Z17init_magic_searchPyS_ii,"ax",@progbits
	.align	128
        .global         _Z17init_magic_searchPyS_ii
        .type           _Z17init_magic_searchPyS_ii,@function
        .size           _Z17init_magic_searchPyS_ii,(.L_x_71 - _Z17init_magic_searchPyS_ii)
        .other          _Z17init_magic_searchPyS_ii,@"STO_CUDA_ENTRY STV_DEFAULT"
_Z17init_magic_searchPyS_ii:
.text._Z17init_magic_searchPyS_ii:
[----:B------:R-:W-:Y:S08]  /*0000*/  LDC R1, c[0x0][0x37c] ;  /* 0x0000df00ff017b82 */ /* 0x000ff00000000800 */
[----:B------:R-:W0:Y:S02]  /*0010*/  LDC R44, c[0x0][0x390] ;  /* 0x0000e400ff2c7b82 */ /* 0x000e240000000800 */
[----:B0-----:R-:W-:-:S04]  /*0020*/  SHF.R.S32.HI R3, RZ, 0x1f, R44 ;  /* 0x0000001fff037819 */ /* 0x001fc8000001142c */
[----:B------:R-:W-:-:S04]  /*0030*/  LEA.HI R3, R3, R44, RZ, 0x3 ;  /* 0x0000002c03037211 */ /* 0x000fc800078f18ff */
[----:B------:R-:W-:Y:S02]  /*0040*/  SHF.R.S32.HI R15, RZ, 0x3, R3 ;  /* 0x00000003ff0f7819 */ /* 0x000fe40000011403 */
[----:B------:R-:W-:-:S03]  /*0050*/  LOP3.LUT R7, R3, 0xfffffff8, RZ, 0xc0, !PT ;  /* 0xfffffff803077812 */ /* 0x000fc600078ec0ff */
[C---:B------:R-:W-:Y:S02]  /*0060*/  VIADD R0, R15.reuse, 0xfffffff7 ;  /* 0xfffffff70f007836 */ /* 0x040fe40000000000 */
[----:B------:R-:W-:Y:S02]  /*0070*/  IMAD.IADD R4, R44, 0x1, -R7 ;  /* 0x000000012c047824 */ /* 0x000fe400078e0a07 */
[C---:B------:R-:W-:Y:S01]  /*0080*/  VIADD R2, R15.reuse, 0xfffffff8 ;  /* 0xfffffff80f027836 */ /* 0x040fe20000000000 */
[----:B------:R-:W-:Y:S01]  /*0090*/  ISETP.GT.U32.AND P3, PT, R0, 0x5, PT ;  /* 0x000000050000780c */ /* 0x000fe20003f64070 */
[C---:B------:R-:W-:Y:S02]  /*00a0*/  VIADD R0, R15.reuse, 0xfffffff9 ;  /* 0xfffffff90f007836 */ /* 0x040fe40000000000 */
[----:B------:R-:W-:Y:S01]  /*00b0*/  VIADD R5, R4, 0xfffffffa ;  /* 0xfffffffa04057836 */ /* 0x000fe20000000000 */
[----:B------:R-:W-:Y:S01]  /*00c0*/  ISETP.GT.U32.AND P5, PT, R2, 0x5, PT ;  /* 0x000000050200780c */ /* 0x000fe20003fa4070 */
[----:B------:R-:W-:Y:S01]  /*00d0*/  VIADD R3, R15, 0xfffffffa ;  /* 0xfffffffa0f037836 */ /* 0x000fe20000000000 */
[----:B------:R-:W-:Y:S01]  /*00e0*/  ISETP.GT.U32.AND P4, PT, R0, 0x5, PT ;  /* 0x000000050000780c */ /* 0x000fe20003f84070 */
[----:B------:R-:W-:Y:S01]  /*00f0*/  VIADD R2, R4, 0xfffffff9 ;  /* 0xfffffff904027836 */ /* 0x000fe20000000000 */
[----:B------:R-:W-:Y:S01]  /*0100*/  ISETP.GT.U32.AND P6, PT, R5, 0x5, PT ;  /* 0x000000050500780c */ /* 0x000fe20003fc4070 */
[C---:B------:R-:W-:Y:S01]  /*0110*/  VIADD R12, R15.reuse, 0xfffffffd ;  /* 0xfffffffd0f0c7836 */ /* 0x040fe20000000000 */
[----:B------:R-:W-:Y:S01]  /*0120*/  P2R R10, PR, RZ, 0x20 ;  /* 0x00000020ff0a7803 */ /* 0x000fe20000000000 */
[----:B------:R-:W-:Y:S01]  /*0130*/  VIADD R8, R15, 0xfffffffc ;  /* 0xfffffffc0f087836 */ /* 0x000fe20000000000 */
[----:B------:R-:W-:Y:S01]  /*0140*/  ISETP.GT.U32.AND P0, PT, R3, 0x5, PT ;  /* 0x000000050300780c */ /* 0x000fe20003f04070 */
[C---:B------:R-:W-:Y:S01]  /*0150*/  @!P3 IMAD R0, R15.reuse, 0x8, R4 ;  /* 0x000000080f00b824 */ /* 0x040fe200078e0204 */
[----:B------:R-:W-:Y:S01]  /*0160*/  ISETP.GT.U32.AND P1, PT, R2, 0x5, PT ;  /* 0x000000050200780c */ /* 0x000fe20003f24070 */
[----:B------:R-:W-:Y:S01]  /*0170*/  @!P3 IMAD.MOV.U32 R5, RZ, RZ, 0x1 ;  /* 0x00000001ff05b424 */ /* 0x000fe200078e00ff */
[----:B------:R-:W-:Y:S01]  /*0180*/  ISETP.GT.U32.AND P5, PT, R12, 0x5, PT ;  /* 0x000000050c00780c */ /* 0x000fe20003fa4070 */
[----:B------:R-:W-:Y:S01]  /*0190*/  @!P3 VIADD R0, R0, 0xffffffc0 ;  /* 0xffffffc00000b836 */ /* 0x000fe20000000000 */
[----:B------:R-:W-:Y:S01]  /*01a0*/  CS2R R2, SRZ ;  /* 0x0000000000027805 */ /* 0x000fe2000001ff00 */
[----:B------:R-:W-:-:S02]  /*01b0*/  VIADD R6, R15, 0xfffffffb ;  /* 0xfffffffb0f067836 */ /* 0x000fc40000000000 */
[----:B------:R-:W-:Y:S01]  /*01c0*/  VIADD R16, R15, 0xfffffffe ;  /* 0xfffffffe0f107836 */ /* 0x000fe20000000000 */
[CC--:B------:R-:W-:Y:S01]  /*01d0*/  @!P3 SHF.L.U64.HI R3, R5.reuse, R0.reuse, RZ ;  /* 0x000000000503b219 */ /* 0x0c0fe200000102ff */
[----:B------:R-:W-:Y:S01]  /*01e0*/  VIADD R14, R4, 0xfffffffb ;  /* 0xfffffffb040e7836 */ /* 0x000fe20000000000 */
[----:B------:R-:W-:Y:S01]  /*01f0*/  @!P3 SHF.L.U32 R2, R5, R0, RZ ;  /* 0x000000000502b219 */ /* 0x000fe200000006ff */
[----:B------:R-:W-:Y:S01]  /*0200*/  VIADD R0, R44, 0xfffffffa ;  /* 0xfffffffa2c007836 */ /* 0x000fe20000000000 */
[----:B------:R-:W-:Y:S01]  /*0210*/  P2R R5, PR, RZ, 0x20 ;  /* 0x00000020ff057803 */ /* 0x000fe20000000000 */
[----:B------:R-:W-:Y:S01]  /*0220*/  @!P1 IMAD.MOV.U32 R9, RZ, RZ, 0x1 ;  /* 0x00000001ff099424 */ /* 0x000fe200078e00ff */
[----:B------:R-:W-:Y:S01]  /*0230*/  ISETP.NE.AND P5, PT, R10, RZ, PT ;  /* 0x000000ff0a00720c */ /* 0x000fe20003fa5270 */
[----:B------:R-:W-:Y:S01]  /*0240*/  @!P6 IMAD.MOV.U32 R13, RZ, RZ, 0x1 ;  /* 0x00000001ff0de424 */ /* 0x000fe200078e00ff */
[----:B------:R-:W-:Y:S02]  /*0250*/  ISETP.GT.U32.AND P3, PT, R8, 0x5, PT ;  /* 0x000000050800780c */ /* 0x000fe40003f64070 */
[----:B------:R-:W-:Y:S01]  /*0260*/  ISETP.GT.U32.AND P2, PT, R6, 0x5, PT ;  /* 0x000000050600780c */ /* 0x000fe20003f44070 */
[----:B------:R-:W-:Y:S01]  /*0270*/  @!P6 VIADD R6, R44, 0xfffffffb ;  /* 0xfffffffb2c06e836 */ /* 0x000fe20000000000 */
[----:B------:R-:W-:-:S02]  /*0280*/  @!P1 SHF.L.U64.HI R8, R9, R0, RZ ;  /* 0x0000000009089219 */ /* 0x000fc400000102ff */
[----:B------:R-:W-:-:S05]  /*0290*/  @!P1 SHF.L.U32 R9, R9, R0, RZ ;  /* 0x0000000009099219 */ /* 0x000fca00000006ff */
[----:B------:R-:W-:Y:S05]  /*02a0*/  @P5 BRA `(.L_x_23) ;  /* 0x00000000001c5947 */ /* 0x000fea0003800000 */
[----:B------:R-:W-:Y:S02]  /*02b0*/  IMAD R5, R15, 0x8, R4 ;  /* 0x000000080f057824 */ /* 0x000fe400078e0204 */
[----:B------:R-:W-:Y:S02]  /*02c0*/  IMAD.MOV.U32 R10, RZ, RZ, 0x1 ;  /* 0x00000001ff0a7424 */ /* 0x000fe400078e00ff */
[----:B------:R-:W-:-:S05]  /*02d0*/  VIADD R5, R5, 0xffffffc8 ;  /* 0xffffffc805057836 */ /* 0x000fca0000000000 */
[CC--:B------:R-:W-:Y:S02]  /*02e0*/  SHF.L.U32 R11, R10.reuse, R5.reuse, RZ ;  /* 0x000000050a0b7219 */ /* 0x0c0fe400000006ff */
[----:B------:R-:W-:Y:S02]  /*02f0*/  SHF.L.U64.HI R10, R10, R5, RZ ;  /* 0x000000050a0a7219 */ /* 0x000fe400000102ff */
[----:B------:R-:W-:Y:S02]  /*0300*/  LOP3.LUT R2, R11, R2, RZ, 0xfc, !PT ;  /* 0x000000020b027212 */ /* 0x000fe400078efcff */
[----:B------:R-:W-:-:S07]  /*0310*/  LOP3.LUT R3, R10, R3, RZ, 0xfc, !PT ;  /* 0x000000030a037212 */ /* 0x000fce00078efcff */
.L_x_23:
[----:B------:R-:W-:Y:S01]  /*0320*/  ISETP.GT.U32.AND P5, PT, R14, 0x5, PT ;  /* 0x000000050e00780c */ /* 0x000fe20003fa4070 */
[----:B------:R-:W-:-:S12]  /*0330*/  @P4 BRA `(.L_x_24) ;  /* 0x00000000001c4947 */ /* 0x000fd80003800000 */
[----:B------:R-:W-:Y:S02]  /*0340*/  IMAD R5, R15, 0x8, R4 ;  /* 0x000000080f057824 */ /* 0x000fe400078e0204 */
[----:B------:R-:W-:Y:S02]  /*0350*/  IMAD.MOV.U32 R10, RZ, RZ, 0x1 ;  /* 0x00000001ff0a7424 */ /* 0x000fe400078e00ff */
[----:B------:R-:W-:-:S05]  /*0360*/  VIADD R5, R5, 0xffffffd0 ;  /* 0xffffffd005057836 */ /* 0x000fca0000000000 */
[CC--:B------:R-:W-:Y:S02]  /*0370*/  SHF.L.U32 R11, R10.reuse, R5.reuse, RZ ;  /* 0x000000050a0b7219 */ /* 0x0c0fe400000006ff */
[----:B------:R-:W-:Y:S02]  /*0380*/  SHF.L.U64.HI R10, R10, R5, RZ ;  /* 0x000000050a0a7219 */ /* 0x000fe400000102ff */
[----:B------:R-:W-:Y:S02]  /*0390*/  LOP3.LUT R2, R11, R2, RZ, 0xfc, !PT ;  /* 0x000000020b027212 */ /* 0x000fe400078efcff */
[----:B------:R-:W-:-:S07]  /*03a0*/  LOP3.LUT R3, R10, R3, RZ, 0xfc, !PT ;  /* 0x000000030a037212 */ /* 0x000fce00078efcff */
.L_x_24:
[----:B------:R-:W-:Y:S01]  /*03b0*/  VIADD R5, R4, 0xfffffffc ;  /* 0xfffffffc04057836 */ /* 0x000fe20000000000 */
[----:B------:R-:W-:Y:S01]  /*03c0*/  @!P1 LOP3.LUT R2, R2, R9, RZ, 0xfc, !PT ;  /* 0x0000000902029212 */ /* 0x000fe200078efcff */
[----:B------:R-:W-:Y:S01]  /*03d0*/  VIADD R18, R15, 0x2 ;  /* 0x000000020f127836 */ /* 0x000fe20000000000 */
[----:B------:R-:W-:Y:S02]  /*03e0*/  @!P1 LOP3.LUT R3, R3, R8, RZ, 0xfc, !PT ;  /* 0x0000000803039212 */ /* 0x000fe400078efcff */
[CC--:B------:R-:W-:Y:S02]  /*03f0*/  @!P6 SHF.L.U64.HI R8, R13.reuse, R6.reuse, RZ ;  /* 0x000000060d08e219 */ /* 0x0c0fe400000102ff */
[----:B------:R-:W-:Y:S01]  /*0400*/  @!P6 SHF.L.U32 R9, R13, R6, RZ ;  /* 0x000000060d09e219 */ /* 0x000fe200000006ff */
[----:B------:R-:W-:Y:S01]  /*0410*/  @!P5 VIADD R6, R44, 0xfffffffc ;  /* 0xfffffffc2c06d836 */ /* 0x000fe20000000000 */
[----:B------:R-:W-:Y:S01]  /*0420*/  ISETP.GT.U32.AND P1, PT, R16, 0x5, PT ;  /* 0x000000051000780c */ /* 0x000fe20003f24070 */
[----:B------:R-:W-:Y:S01]  /*0430*/  @!P5 IMAD.MOV.U32 R13, RZ, RZ, 0x1 ;  /* 0x00000001ff0dd424 */ /* 0x000fe200078e00ff */
        /* <DEDUP_REMOVED lines=9> */
.L_x_25:
[----:B------:R-:W-:Y:S01]  /*04d0*/  ISETP.GT.U32.AND P0, PT, R18, 0x5, PT ;  /* 0x000000051200780c */ /* 0x000fe20003f04070 */
[----:B------:R-:W-:Y:S01]  /*04e0*/  VIADD R14, R15, 0x3 ;  /* 0x000000030f0e7836 */ /* 0x000fe20000000000 */
[----:B------:R-:W-:Y:S02]  /*04f0*/  @!P6 LOP3.LUT R2, R2, R9, RZ, 0xfc, !PT ;  /* 0x000000090202e212 */ /* 0x000fe400078efcff */
[----:B------:R-:W-:Y:S01]  /*0500*/  P2R R5, PR, RZ, 0x1 ;  /* 0x00000001ff057803 */ /* 0x000fe20000000000 */
[----:B------:R-:W-:Y:S01]  /*0510*/  VIADD R5, R4, 0xfffffffd ;  /* 0xfffffffd04057836 */ /* 0x000fe20000000000 */
[----:B------:R-:W-:Y:S02]  /*0520*/  @!P6 LOP3.LUT R3, R3, R8, RZ, 0xfc, !PT ;  /* 0x000000080303e212 */ /* 0x000fe400078efcff */
[CC--:B------:R-:W-:Y:S02]  /*0530*/  @!P5 SHF.L.U64.HI R8, R13.reuse, R6.reuse, RZ ;  /* 0x000000060d08d219 */ /* 0x0c0fe400000102ff */
[----:B------:R-:W-:Y:S01]  /*0540*/  @!P5 SHF.L.U32 R9, R13, R6, RZ ;  /* 0x000000060d09d219 */ /* 0x000fe200000006ff */
[----:B------:R-:W-:Y:S01]  /*0550*/  @!P4 VIADD R6, R44, 0xfffffffd ;  /* 0xfffffffd2c06c836 */ /* 0x000fe20000000000 */
[----:B------:R-:W-:Y:S01]  /*0560*/  ISETP.GT.U32.AND P0, PT, R5, 0x5, PT ;  /* 0x000000050500780c */ /* 0x000fe20003f04070 */
[----:B------:R-:W-:Y:S01]  /*0570*/  @!P4 IMAD.MOV.U32 R13, RZ, RZ, 0x1 ;  /* 0x00000001ff0dc424 */ /* 0x000fe200078e00ff */
[----:B------:R-:W-:Y:S11]  /*0580*/  @P2 BRA `(.L_x_26) ;  /* 0x00000000001c2947 */ /* 0x000ff60003800000 */
[----:B------:R-:W-:Y:S02]  /*0590*/  IMAD R5, R15, 0x8, R4 ;  /* 0x000000080f057824 */ /* 0x000fe400078e0204 */
[----:B------:R-:W-:Y:S02]  /*05a0*/  IMAD.MOV.U32 R10, RZ, RZ, 0x1 ;  /* 0x00000001ff0a7424 */ /* 0x000fe400078e00ff */
[----:B------:R-:W-:-:S05]  /*05b0*/  VIADD R5, R5, 0xffffffe0 ;  /* 0xffffffe005057836 */ /* 0x000fca0000000000 */
[CC--:B------:R-:W-:Y:S02]  /*05c0*/  SHF.L.U32 R11, R10.reuse, R5.reuse, RZ ;  /* 0x000000050a0b7219 */ /* 0x0c0fe400000006ff */
[----:B------:R-:W-:Y:S02]  /*05d0*/  SHF.L.U64.HI R10, R10, R5, RZ ;  /* 0x000000050a0a7219 */ /* 0x000fe400000102ff */
[----:B------:R-:W-:Y:S02]  /*05e0*/  LOP3.LUT R2, R11, R2, RZ, 0xfc, !PT ;  /* 0x000000020b027212 */ /* 0x000fe400078efcff */
[----:B------:R-:W-:-:S07]  /*05f0*/  LOP3.LUT R3, R10, R3, RZ, 0xfc, !PT ;  /* 0x000000030a037212 */ /* 0x000fce00078efcff */
.L_x_26:
[----:B------:R-:W-:Y:S02]  /*0600*/  @!P5 LOP3.LUT R2, R2, R9, RZ, 0xfc, !PT ;  /* 0x000000090202d212 */ /* 0x000fe400078efcff */
[----:B------:R-:W-:Y:S02]  /*0610*/  @!P5 LOP3.LUT R3, R3, R8, RZ, 0xfc, !PT ;  /* 0x000000080303d212 */ /* 0x000fe400078efcff */
[----:B------:R-:W-:Y:S01]  /*0620*/  ISETP.GT.U32.AND P6, PT, R14, 0x5, PT ;  /* 0x000000050e00780c */ /* 0x000fe20003fc4070 */
[----:B------:R-:W-:Y:S01]  /*0630*/  VIADD R14, R4, 0xfffffffe ;  /* 0xfffffffe040e7836 */ /* 0x000fe20000000000 */
        /* <DEDUP_REMOVED lines=13> */
.L_x_27:
[----:B------:R-:W-:Y:S02]  /*0710*/  @!P4 LOP3.LUT R2, R2, R9, RZ, 0xfc, !PT ;  /* 0x000000090202c212 */ /* 0x000fe400078efcff */
[----:B------:R-:W-:Y:S01]  /*0720*/  @!P4 LOP3.LUT R3, R3, R8, RZ, 0xfc, !PT ;  /* 0x000000080303c212 */ /* 0x000fe200078efcff */
[----:B------:R-:W-:Y:S01]  /*0730*/  @!P2 VIADD R8, R44, 0x1 ;  /* 0x000000012c08a836 */ /* 0x000fe20000000000 */
[----:B------:R-:W-:Y:S02]  /*0740*/  ISETP.GT.U32.AND P4, PT, R12, 0x5, PT ;  /* 0x000000050c00780c */ /* 0x000fe40003f84070 */
[CC--:B------:R-:W-:Y:S02]  /*0750*/  @!P0 SHF.L.U64.HI R10, R13.reuse, R6.reuse, RZ ;  /* 0x000000060d0a8219 */ /* 0x0c0fe400000102ff */
[----:B------:R-:W-:Y:S01]  /*0760*/  @!P0 SHF.L.U32 R9, R13, R6, RZ ;  /* 0x000000060d098219 */ /* 0x000fe200000006ff */
[----:B------:R-:W-:Y:S01]  /*0770*/  VIADD R6, R4, 0x1 ;  /* 0x0000000104067836 */ /* 0x000fe20000000000 */
[----:B------:R-:W-:Y:S01]  /*0780*/  ISETP.GT.U32.AND P5, PT, R14, 0x5, PT ;  /* 0x000000050e00780c */ /* 0x000fe20003fa4070 */
[----:B------:R-:W-:-:S02]  /*0790*/  VIADD R14, R4, 0x2 ;  /* 0x00000002040e7836 */ /* 0x000fc40000000000 */
[----:B------:R-:W-:Y:S01]  /*07a0*/  @!P2 IMAD.MOV.U32 R13, RZ, RZ, 0x1 ;  /* 0x00000001ff0da424 */ /* 0x000fe200078e00ff */
[----:B------:R-:W-:-:S03]  /*07b0*/  ISETP.GT.U32.AND P3, PT, R6, 0x5, PT ;  /* 0x000000050600780c */ /* 0x000fc60003f64070 */
[----:B------:R-:W-:Y:S10]  /*07c0*/  @P4 BRA `(.L_x_28) ;  /* 0x00000000001c4947 */ /* 0x000ff40003800000 */
[----:B------:R-:W-:Y:S02]  /*07d0*/  IMAD R5, R15, 0x8, R4 ;  /* 0x000000080f057824 */ /* 0x000fe400078e0204 */
[----:B------:R-:W-:Y:S02]  /*07e0*/  IMAD.MOV.U32 R12, RZ, RZ, 0x1 ;  /* 0x00000001ff0c7424 */ /* 0x000fe400078e00ff */
[----:B------:R-:W-:-:S05]  /*07f0*/  VIADD R5, R5, 0xfffffff0 ;  /* 0xfffffff005057836 */ /* 0x000fca0000000000 */
[CC--:B------:R-:W-:Y:S02]  /*0800*/  SHF.L.U32 R11, R12.reuse, R5.reuse, RZ ;  /* 0x000000050c0b7219 */ /* 0x0c0fe400000006ff */
[----:B------:R-:W-:Y:S02]  /*0810*/  SHF.L.U64.HI R12, R12, R5, RZ ;  /* 0x000000050c0c7219 */ /* 0x000fe400000102ff */
[----:B------:R-:W-:Y:S02]  /*0820*/  LOP3.LUT R2, R11, R2, RZ, 0xfc, !PT ;  /* 0x000000020b027212 */ /* 0x000fe400078efcff */
[----:B------:R-:W-:-:S07]  /*0830*/  LOP3.LUT R3, R12, R3, RZ, 0xfc, !PT ;  /* 0x000000030c037212 */ /* 0x000fce00078efcff */
.L_x_28:
[----:B------:R-:W-:Y:S01]  /*0840*/  @!P0 LOP3.LUT R3, R3, R10, RZ, 0xfc, !PT ;  /* 0x0000000a03038212 */ /* 0x000fe200078efcff */
[C---:B------:R-:W-:Y:S01]  /*0850*/  @!P5 VIADD R5, R44.reuse, 0xffffffff ;  /* 0xffffffff2c05d836 */ /* 0x040fe20000000000 */
[CC--:B------:R-:W-:Y:S01]  /*0860*/  @!P2 SHF.L.U64.HI R12, R13.reuse, R8.reuse, RZ ;  /* 0x000000080d0ca219 */ /* 0x0c0fe200000102ff */
[----:B------:R-:W-:Y:S01]  /*0870*/  @!P5 IMAD.MOV.U32 R10, RZ, RZ, 0x1 ;  /* 0x00000001ff0ad424 */ /* 0x000fe200078e00ff */
[----:B------:R-:W-:Y:S01]  /*0880*/  @!P2 SHF.L.U32 R13, R13, R8, RZ ;  /* 0x000000080d0da219 */ /* 0x000fe200000006ff */
[----:B------:R-:W-:Y:S01]  /*0890*/  @!P3 VIADD R8, R44, 0x2 ;  /* 0x000000022c08b836 */ /* 0x000fe20000000000 */
[----:B------:R-:W-:Y:S01]  /*08a0*/  @!P0 LOP3.LUT R2, R2, R9, RZ, 0xfc, !PT ;  /* 0x0000000902028212 */ /* 0x000fe200078efcff */
[----:B------:R-:W-:Y:S01]  /*08b0*/  @!P3 IMAD.MOV.U32 R11, RZ, RZ, 0x1 ;  /* 0x00000001ff0bb424 */ /* 0x000fe200078e00ff */
[----:B------:R-:W-:Y:S01]  /*08c0*/  ISETP.GT.U32.AND P4, PT, R14, 0x5, PT ;  /* 0x000000050e00780c */ /* 0x000fe20003f84070 */
[----:B------:R-:W-:Y:S01]  /*08d0*/  VIADD R16, R4, 0x3 ;  /* 0x0000000304107836 */ /* 0x000fe20000000000 */
[----:B------:R-:W-:-:S02]  /*08e0*/  @!P5 SHF.L.U64.HI R14, R10, R5, RZ ;  /* 0x000000050a0ed219 */ /* 0x000fc400000102ff */
[----:B------:R-:W-:Y:S02]  /*08f0*/  @!P5 SHF.L.U32 R9, R10, R5, RZ ;  /* 0x000000050a09d219 */ /* 0x000fe400000006ff */
[CC--:B------:R-:W-:Y:S02]  /*0900*/  @!P3 SHF.L.U64.HI R10, R11.reuse, R8.reuse, RZ ;  /* 0x000000080b0ab219 */ /* 0x0c0fe400000102ff */
[----:B------:R-:W-:Y:S02]  /*0910*/  @!P3 SHF.L.U32 R11, R11, R8, RZ ;  /* 0x000000080b0bb219 */ /* 0x000fe400000006ff */
        /* <DEDUP_REMOVED lines=9> */
.L_x_29:
[----:B------:R-:W-:Y:S01]  /*09b0*/  @!P5 LOP3.LUT R2, R2, R9, RZ, 0xfc, !PT ;  /* 0x000000090202d212 */ /* 0x000fe200078efcff */
[C---:B------:R-:W-:Y:S01]  /*09c0*/  VIADD R5, R4.reuse, 0x4 ;  /* 0x0000000404057836 */ /* 0x040fe20000000000 */
[----:B------:R-:W-:Y:S01]  /*09d0*/  @!P5 LOP3.LUT R3, R3, R14, RZ, 0xfc, !PT ;  /* 0x0000000e0303d212 */ /* 0x000fe200078efcff */
[C---:B------:R-:W-:Y:S01]  /*09e0*/  VIADD R9, R15.reuse, 0x1 ;  /* 0x000000010f097836 */ /* 0x040fe20000000000 */
[----:B------:R-:W-:Y:S01]  /*09f0*/  ISETP.GT.U32.AND P5, PT, R15, 0x5, PT ;  /* 0x000000050f00780c */ /* 0x000fe20003fa4070 */
[----:B------:R-:W-:Y:S01]  /*0a00*/  VIADD R14, R4, 0x5 ;  /* 0x00000005040e7836 */ /* 0x000fe20000000000 */
[----:B------:R-:W-:-:S11]  /*0a10*/  ISETP.GT.U32.AND P1, PT, R5, 0x5, PT ;  /* 0x000000050500780c */ /* 0x000fd60003f24070 */
        /* <DEDUP_REMOVED lines=8> */
.L_x_30:
[----:B------:R-:W-:Y:S02]  /*0aa0*/  ISETP.GT.U32.AND P5, PT, R9, 0x5, PT ;  /* 0x000000050900780c */ /* 0x000fe40003fa4070 */
[----:B------:R-:W-:Y:S02]  /*0ab0*/  @!P2 LOP3.LUT R2, R2, R13, RZ, 0xfc, !PT ;  /* 0x0000000d0202a212 */ /* 0x000fe400078efcff */
[----:B------:R-:W-:Y:S02]  /*0ac0*/  @!P2 LOP3.LUT R3, R3, R12, RZ, 0xfc, !PT ;  /* 0x0000000c0303a212 */ /* 0x000fe400078efcff */
[----:B------:R-:W-:-:S07]  /*0ad0*/  ISETP.GT.U32.AND P2, PT, R14, 0x5, PT ;  /* 0x000000050e00780c */ /* 0x000fce0003f44070 */
[----:B------:R-:W-:Y:S06]  /*0ae0*/  @P5 BRA `(.L_x_31) ;  /* 0x00000000001c5947 */ /* 0x000fec0003800000 */
[----:B------:R-:W-:Y:S02]  /*0af0*/  IMAD R5, R15, 0x8, R4 ;  /* 0x000000080f057824 */ /* 0x000fe400078e0204 */
[----:B------:R-:W-:Y:S02]  /*0b00*/  IMAD.MOV.U32 R8, RZ, RZ, 0x1 ;  /* 0x00000001ff087424 */ /* 0x000fe400078e00ff */
[----:B------:R-:W-:-:S05]  /*0b10*/  VIADD R5, R5, 0x10 ;  /* 0x0000001005057836 */ /* 0x000fca0000000000 */
[CC--:B------:R-:W-:Y:S02]  /*0b20*/  SHF.L.U32 R13, R8.reuse, R5.reuse, RZ ;  /* 0x00000005080d7219 */ /* 0x0c0fe400000006ff */
[----:B------:R-:W-:Y:S02]  /*0b30*/  SHF.L.U64.HI R8, R8, R5, RZ ;  /* 0x0000000508087219 */ /* 0x000fe400000102ff */
[----:B------:R-:W-:Y:S02]  /*0b40*/  LOP3.LUT R2, R13, R2, RZ, 0xfc, !PT ;  /* 0x000000020d027212 */ /* 0x000fe400078efcff */
[----:B------:R-:W-:-:S07]  /*0b50*/  LOP3.LUT R3, R8, R3, RZ, 0xfc, !PT ;  /* 0x0000000308037212 */ /* 0x000fce00078efcff */
.L_x_31:
[----:B------:R-:W-:Y:S01]  /*0b60*/  VIADD R20, R15, 0x4 ;  /* 0x000000040f147836 */ /* 0x000fe20000000000 */
[----:B------:R-:W-:Y:S01]  /*0b70*/  @!P3 LOP3.LUT R3, R3, R10, RZ, 0xfc, !PT ;  /* 0x0000000a0303b212 */ /* 0x000fe200078efcff */
[----:B------:R-:W-:Y:S01]  /*0b80*/  @!P4 VIADD R5, R44, 0x3 ;  /* 0x000000032c05c836 */ /* 0x000fe20000000000 */
[----:B------:R-:W-:Y:S01]  /*0b90*/  ISETP.GT.U32.AND P5, PT, R18, 0x5, PT ;  /* 0x000000051200780c */ /* 0x000fe20003fa4070 */
[----:B------:R-:W-:Y:S01]  /*0ba0*/  @!P4 IMAD.MOV.U32 R10, RZ, RZ, 0x1 ;  /* 0x00000001ff0ac424 */ /* 0x000fe200078e00ff */
[----:B------:R-:W-:Y:S01]  /*0bb0*/  @!P3 LOP3.LUT R2, R2, R11, RZ, 0xfc, !PT ;  /* 0x0000000b0202b212 */ /* 0x000fe200078efcff */
[----:B------:R-:W-:Y:S01]  /*0bc0*/  @!P0 VIADD R8, R44, 0x4 ;  /* 0x000000042c088836 */ /* 0x000fe20000000000 */
[----:B------:R-:W-:Y:S01]  /*0bd0*/  ISETP.GT.U32.AND P3, PT, R20, 0x5, PT ;  /* 0x000000051400780c */ /* 0x000fe20003f64070 */
[----:B------:R-:W-:Y:S01]  /*0be0*/  @!P0 IMAD.MOV.U32 R17, RZ, RZ, 0x1 ;  /* 0x00000001ff118424 */ /* 0x000fe200078e00ff */
[CC--:B------:R-:W-:Y:S01]  /*0bf0*/  @!P4 SHF.L.U64.HI R16, R10.reuse, R5.reuse, RZ ;  /* 0x000000050a10c219 */ /* 0x0c0fe200000102ff */
[----:B------:R-:W-:Y:S01]  /*0c00*/  @!P1 IMAD.MOV.U32 R12, RZ, RZ, 0x1 ;  /* 0x00000001ff0c9424 */ /* 0x000fe200078e00ff */
[----:B------:R-:W-:Y:S01]  /*0c10*/  @!P4 SHF.L.U32 R19, R10, R5, RZ ;  /* 0x000000050a13c219 */ /* 0x000fe200000006ff */
[----:B------:R-:W-:Y:S01]  /*0c20*/  @!P2 IMAD.MOV.U32 R11, RZ, RZ, 0x1 ;  /* 0x00000001ff0ba424 */ /* 0x000fe200078e00ff */
[----:B------:R-:W-:Y:S01]  /*0c30*/  P2R R5, PR, RZ, 0x8 ;  /* 0x00000008ff057803 */ /* 0x000fe20000000000 */
[C---:B------:R-:W-:Y:S01]  /*0c40*/  @!P1 VIADD R5, R44.reuse, 0x5 ;  /* 0x000000052c059836 */ /* 0x040fe20000000000 */
[-C--:B------:R-:W-:Y:S01]  /*0c50*/  @!P0 SHF.L.U64.HI R10, R17, R8.reuse, RZ ;  /* 0x00000008110a8219 */ /* 0x080fe200000102ff */
[----:B------:R-:W-:Y:S01]  /*0c60*/  VIADD R21, R15, 0x5 ;  /* 0x000000050f157836 */ /* 0x000fe20000000000 */
[----:B------:R-:W-:Y:S01]  /*0c70*/  @!P0 SHF.L.U32 R17, R17, R8, RZ ;  /* 0x0000000811118219 */ /* 0x000fe200000006ff */
[----:B------:R-:W-:Y:S01]  /*0c80*/  @!P2 VIADD R8, R44, 0x6 ;  /* 0x000000062c08a836 */ /* 0x000fe20000000000 */
        /* <DEDUP_REMOVED lines=13> */
.L_x_32:
[----:B------:R-:W-:Y:S02]  /*0d60*/  @!P4 LOP3.LUT R2, R2, R19, RZ, 0xfc, !PT ;  /* 0x000000130202c212 */ /* 0x000fe400078efcff */
[----:B------:R-:W-:Y:S02]  /*0d70*/  @!P4 LOP3.LUT R3, R3, R16, RZ, 0xfc, !PT ;  /* 0x000000100303c212 */ /* 0x000fe400078efcff */
[----:B------:R-:W-:Y:S02]  /*0d80*/  ISETP.GE.U32.AND P4, PT, R15, -0x6, PT ;  /* 0xfffffffa0f00780c */ /* 0x000fe40003f86070 */
[----:B------:R-:W-:Y:S01]  /*0d90*/  ISETP.GE.U32.AND P5, PT, R4, -0x6, PT ;  /* 0xfffffffa0400780c */ /* 0x000fe20003fa6070 */
        /* <DEDUP_REMOVED lines=8> */
.L_x_33:
[----:B------:R-:W-:Y:S02]  /*0e20*/  ISETP.GT.U32.AND P6, PT, R20, 0x5, PT ;  /* 0x000000051400780c */ /* 0x000fe40003fc4070 */
[----:B------:R-:W-:Y:S02]  /*0e30*/  @!P0 LOP3.LUT R2, R2, R17, RZ, 0xfc, !PT ;  /* 0x0000001102028212 */ /* 0x000fe400078efcff */
[----:B------:R-:W-:-:S09]  /*0e40*/  @!P0 LOP3.LUT R3, R3, R10, RZ, 0xfc, !PT ;  /* 0x0000000a03038212 */ /* 0x000fd200078efcff */
        /* <DEDUP_REMOVED lines=8> */
.L_x_34:
[----:B------:R-:W-:Y:S01]  /*0ed0*/  @!P1 LOP3.LUT R2, R2, R13, RZ, 0xfc, !PT ;  /* 0x0000000d02029212 */ /* 0x000fe200078efcff */
[----:B------:R-:W-:Y:S01]  /*0ee0*/  IMAD.MOV.U32 R5, RZ, RZ, 0x1 ;  /* 0x00000001ff057424 */ /* 0x000fe200078e00ff */
[----:B------:R-:W-:Y:S01]  /*0ef0*/  @!P1 LOP3.LUT R3, R3, R14, RZ, 0xfc, !PT ;  /* 0x0000000e03039212 */ /* 0x000fe200078efcff */
[----:B------:R-:W-:Y:S01]  /*0f00*/  @P5 VIADD R10, R44, 0x7 ;  /* 0x000000072c0a5836 */ /* 0x000fe20000000000 */
        /* <DEDUP_REMOVED lines=8> */
.L_x_35:
[----:B------:R-:W-:Y:S02]  /*0f90*/  @!P2 LOP3.LUT R2, R2, R11, RZ, 0xfc, !PT ;  /* 0x0000000b0202a212 */ /* 0x000fe400078efcff */
[----:B------:R-:W-:Y:S02]  /*0fa0*/  @P5 SHF.L.U32 R11, R5, R10, RZ ;  /* 0x0000000a050b5219 */ /* 0x000fe400000006ff */
[----:B------:R-:W-:Y:S01]  /*0fb0*/  @!P2 LOP3.LUT R3, R3, R12, RZ, 0xfc, !PT ;  /* 0x0000000c0303a212 */ /* 0x000fe200078efcff */
[----:B------:R-:W-:Y:S06]  /*0fc0*/  @!P4 BRA `(.L_x_36) ;  /* 0x00000000001cc947 */ /* 0x000fec0003800000 */
[----:B------:R-:W-:Y:S02]  /*0fd0*/  IMAD R8, R15, 0x8, R4 ;  /* 0x000000080f087824 */ /* 0x000fe400078e0204 */
[----:B------:R-:W-:Y:S02]  /*0fe0*/  IMAD.MOV.U32 R17, RZ, RZ, 0x1 ;  /* 0x00000001ff117424 */ /* 0x000fe400078e00ff */
[----:B------:R-:W-:-:S05]  /*0ff0*/  VIADD R8, R8, 0x38 ;  /* 0x0000003808087836 */ /* 0x000fca0000000000 */
[CC--:B------:R-:W-:Y:S02]  /*1000*/  SHF.L.U32 R13, R17.reuse, R8.reuse, RZ ;  /* 0x00000008110d7219 */ /* 0x0c0fe400000006ff */
[----:B------:R-:W-:Y:S02]  /*1010*/  SHF.L.U64.HI R8, R17, R8, RZ ;  /* 0x0000000811087219 */ /* 0x000fe400000102ff */
[----:B------:R-:W-:Y:S02]  /*1020*/  LOP3.LUT R2, R13, R2, RZ, 0xfc, !PT ;  /* 0x000000020d027212 */ /* 0x000fe400078efcff */
[----:B------:R-:W-:-:S07]  /*1030*/  LOP3.LUT R3, R8, R3, RZ, 0xfc, !PT ;  /* 0x0000000308037212 */ /* 0x000fce00078efcff */
.L_x_36:
[----:B------:R-:W-:Y:S01]  /*1040*/  @P5 SHF.L.U64.HI R10, R5, R10, RZ ;  /* 0x0000000a050a5219 */ /* 0x000fe200000102ff */
[----:B------:R-:W0:Y:S01]  /*1050*/  LDCU.64 UR6, c[0x0][0x388] ;  /* 0x00007100ff0677ac */ /* 0x000e220008000a00 */
[----:B------:R-:W-:Y:S02]  /*1060*/  @P5 LOP3.LUT R2, R2, R11, RZ, 0xfc, !PT ;  /* 0x0000000b02025212 */ /* 0x000fe400078efcff */
[----:B------:R-:W-:Y:S01]  /*1070*/  @P5 LOP3.LUT R3, R3, R10, RZ, 0xfc, !PT ;  /* 0x0000000a03035212 */ /* 0x000fe200078efcff */
[----:B------:R-:W1:Y:S01]  /*1080*/  LDCU.64 UR4, c[0x0][0x380] ;  /* 0x00007000ff0477ac */ /* 0x000e620008000a00 */
[----:B------:R-:W-:Y:S08]  /*1090*/  POPC R8, R2 ;  /* 0x0000000200087309 */ /* 0x000ff00000000000 */
[----:B------:R-:W2:Y:S02]  /*10a0*/  POPC R11, R3 ;  /* 0x00000003000b7309 */ /* 0x000ea40000000000 */
[----:B--2---:R-:W-:-:S05]  /*10b0*/  IMAD.IADD R8, R8, 0x1, R11 ;  /* 0x0000000108087824 */ /* 0x004fca00078e020b */
[----:B------:R-:W-:-:S13]  /*10c0*/  ISETP.NE.AND P0, PT, R8, 0x1f, PT ;  /* 0x0000001f0800780c */ /* 0x000fda0003f05270 */
[----:B01----:R-:W-:Y:S05]  /*10d0*/  @!P0 EXIT ;  /* 0x000000000000894d */ /* 0x003fea0003800000 */
[----:B------:R-:W-:Y:S01]  /*10e0*/  ISETP.GT.AND P0, PT, R44, 0x37, PT ;  /* 0x000000372c00780c */ /* 0x000fe20003f04270 */
[----:B------:R-:W0:Y:S01]  /*10f0*/  LDCU.64 UR8, c[0x0][0x358] ;  /* 0x00006b00ff0877ac */ /* 0x000e220008000a00 */
[----:B------:R-:W-:-:S11]  /*1100*/  SHF.L.U32 R10, R5, R8, RZ ;  /* 0x00000008050a7219 */ /* 0x000fd600000006ff */
[----:B------:R-:W-:Y:S05]  /*1110*/  @P0 BRA `(.L_x_37) ;  /* 0x0000002400200947 */ /* 0x000fea0003800000 */
[----:B------:R-:W-:-:S13]  /*1120*/  ISETP.GE.AND P0, PT, R44, 0x8, PT ;  /* 0x000000082c00780c */ /* 0x000fda0003f06270 */
[----:B------:R-:W-:Y:S05]  /*1130*/  @!P0 BRA `(.L_x_38) ;  /* 0x0000001400288947 */ /* 0x000fea0003800000 */
[----:B------:R-:W-:Y:S01]  /*1140*/  IMAD R6, R15, 0x8, R4 ;  /* 0x000000080f067824 */ /* 0x000fe200078e0204 */
[----:B------:R-:W-:Y:S01]  /*1150*/  VIMNMX R43, PT, PT, R10, 0x1, !PT ;  /* 0x000000010a2b7848 */ /* 0x000fe20007fe0100 */
[----:B------:R-:W-:Y:S02]  /*1160*/  VIADD R14, R44, 0x7 ;  /* 0x000000072c0e7836 */ /* 0x000fe40000000000 */
[C---:B------:R-:W-:Y:S02]  /*1170*/  VIADD R26, R6.reuse, 0xfffffff0 ;  /* 0xfffffff0061a7836 */ /* 0x040fe40000000000 */
[C---:B------:R-:W-:Y:S01]  /*1180*/  VIADD R28, R6.reuse, 0x28 ;  /* 0x00000028061c7836 */ /* 0x040fe20000000000 */
[C---:B------:R-:W-:Y:S01]  /*1190*/  SHF.L.U64.HI R48, R5.reuse, R14, RZ ;  /* 0x0000000e05307219 */ /* 0x040fe200000102ff */
[----:B------:R-:W-:Y:S01]  /*11a0*/  VIADD R30, R6, 0xffffffd8 ;  /* 0xffffffd8061e7836 */ /* 0x000fe20000000000 */
[CC--:B------:R-:W-:Y:S01]  /*11b0*/  SHF.L.U64.HI R24, R5.reuse, R26.reuse, RZ ;  /* 0x0000001a05187219 */ /* 0x0c0fe200000102ff */
[----:B------:R-:W-:Y:S01]  /*11c0*/  VIADD R16, R44, 0xfffffff9 ;  /* 0xfffffff92c107836 */ /* 0x000fe20000000000 */
[C---:B------:R-:W-:Y:S01]  /*11d0*/  SHF.L.U32 R25, R5.reuse, R26, RZ ;  /* 0x0000001a05197219 */ /* 0x040fe200000006ff */
[C---:B------:R-:W-:Y:S01]  /*11e0*/  VIADD R8, R6.reuse, 0x8 ;  /* 0x0000000806087836 */ /* 0x040fe20000000000 */
[CC--:B------:R-:W-:Y:S01]  /*11f0*/  SHF.L.U64.HI R26, R5.reuse, R28.reuse, RZ ;  /* 0x0000001c051a7219 */ /* 0x0c0fe200000102ff */
[C---:B------:R-:W-:Y:S01]  /*1200*/  VIADD R20, R6.reuse, 0xfffffff8 ;  /* 0xfffffff806147836 */ /* 0x040fe20000000000 */
[C---:B------:R-:W-:Y:S01]  /*1210*/  SHF.L.U32 R27, R5.reuse, R28, RZ ;  /* 0x0000001c051b7219 */ /* 0x040fe200000006ff */
[C---:B------:R-:W-:Y:S01]  /*1220*/  VIADD R12, R6.reuse, 0x10 ;  /* 0x00000010060c7836 */ /* 0x040fe20000000000 */
[CC--:B------:R-:W-:Y:S01]  /*1230*/  SHF.L.U64.HI R28, R5.reuse, R30.reuse, RZ ;  /* 0x0000001e051c7219 */ /* 0x0c0fe200000102ff */
[C---:B------:R-:W-:Y:S01]  /*1240*/  VIADD R32, R6.reuse, 0x30 ;  /* 0x0000003006207836 */ /* 0x040fe20000000000 */
[C---:B------:R-:W-:Y:S01]  /*1250*/  SHF.L.U32 R29, R5.reuse, R30, RZ ;  /* 0x0000001e051d7219 */ /* 0x040fe200000006ff */
[C---:B------:R-:W-:Y:S01]  /*1260*/  VIADD R34, R6.reuse, 0xffffffd0 ;  /* 0xffffffd006227836 */ /* 0x040fe20000000000 */
[C---:B------:R-:W-:Y:S01]  /*1270*/  SHF.L.U64.HI R49, R5.reuse, R16, RZ ;  /* 0x0000001005317219 */ /* 0x040fe200000102ff */
[C---:B------:R-:W-:Y:S01]  /*1280*/  VIADD R36, R6.reuse, 0x38 ;  /* 0x0000003806247836 */ /* 0x040fe20000000000 */
[C---:B------:R-:W-:Y:S01]  /*1290*/  SHF.L.U64.HI R21, R5.reuse, R20, RZ ;  /* 0x0000001405157219 */ /* 0x040fe200000102ff */
[----:B------:R-:W-:Y:S01]  /*12a0*/  VIADD R6, R6, 0xffffffc8 ;  /* 0xffffffc806067836 */ /* 0x000fe20000000000 */
[CC--:B------:R-:W-:Y:S01]  /*12b0*/  SHF.L.U64.HI R30, R5.reuse, R32.reuse, RZ ;  /* 0x00000020051e7219 */ /* 0x0c0fe200000102ff */
[C---:B------:R-:W-:Y:S01]  /*12c0*/  VIADD R42, R44.reuse, 0x1 ;  /* 0x000000012c2a7836 */ /* 0x040fe20000000000 */
[C---:B------:R-:W-:Y:S01]  /*12d0*/  SHF.L.U32 R31, R5.reuse, R32, RZ ;  /* 0x00000020051f7219 */ /* 0x040fe200000006ff */
[C---:B------:R-:W-:Y:S01]  /*12e0*/  VIADD R41, R44.reuse, 0xffffffff ;  /* 0xffffffff2c297836 */ /* 0x040fe20000000000 */
[C---:B------:R-:W-:Y:S01]  /*12f0*/  SHF.L.U32 R14, R5.reuse, R14, RZ ;  /* 0x0000000e050e7219 */ /* 0x040fe200000006ff */
[C---:B------:R-:W-:Y:S01]  /*1300*/  VIADD R40, R44.reuse, 0x2 ;  /* 0x000000022c287836 */ /* 0x040fe20000000000 */
[C---:B------:R-:W-:Y:S01]  /*1310*/  SHF.L.U32 R16, R5.reuse, R16, RZ ;  /* 0x0000001005107219 */ /* 0x040fe200000006ff */
[C---:B------:R-:W-:Y:S01]  /*1320*/  VIADD R39, R44.reuse, 0xfffffffe ;  /* 0xfffffffe2c277836 */ /* 0x040fe20000000000 */
[CC--:B------:R-:W-:Y:S01]  /*1330*/  SHF.L.U64.HI R50, R5.reuse, R6.reuse, RZ ;  /* 0x0000000605327219 */ /* 0x0c0fe200000102ff */
[C---:B------:R-:W-:Y:S01]  /*1340*/  VIADD R38, R44.reuse, 0x3 ;  /* 0x000000032c267836 */ /* 0x040fe20000000000 */
[C---:B------:R-:W-:Y:S01]  /*1350*/  SHF.L.U32 R17, R5.reuse, R6, RZ ;  /* 0x0000000605117219 */ /* 0x040fe200000006ff */
[C---:B------:R-:W-:Y:S01]  /*1360*/  VIADD R37, R44.reuse, 0xfffffffd ;  /* 0xfffffffd2c257836 */ /* 0x040fe20000000000 */
[CC--:B------:R-:W-:Y:S01]  /*1370*/  SHF.L.U64.HI R18, R5.reuse, R8.reuse, RZ ;  /* 0x0000000805127219 */ /* 0x0c0fe200000102ff */
[----:B------:R-:W-:Y:S01]  /*1380*/  VIADD R35, R44, 0xfffffffc ;  /* 0xfffffffc2c237836 */ /* 0x000fe20000000000 */
[C---:B------:R-:W-:Y:S01]  /*1390*/  SHF.L.U32 R19, R5.reuse, R8, RZ ;  /* 0x0000000805137219 */ /* 0x040fe200000006ff */
[----:B------:R-:W-:Y:S01]  /*13a0*/  IMAD.MOV.U32 R47, RZ, RZ, RZ ;  /* 0x000000ffff2f7224 */ /* 0x000fe200078e00ff */
[----:B------:R-:W-:-:S02]  /*13b0*/  SHF.L.U32 R20, R5, R20, RZ ;  /* 0x0000001405147219 */ /* 0x000fc400000006ff */
[CC--:B------:R-:W-:Y:S02]  /*13c0*/  SHF.L.U64.HI R22, R5.reuse, R12.reuse, RZ ;  /* 0x0000000c05167219 */ /* 0x0c0fe400000102ff */
[C---:B------:R-:W-:Y:S02]  /*13d0*/  SHF.L.U32 R23, R5.reuse, R12, RZ ;  /* 0x0000000c05177219 */ /* 0x040fe400000006ff */
[CC--:B------:R-:W-:Y:S02]  /*13e0*/  SHF.L.U64.HI R32, R5.reuse, R34.reuse, RZ ;  /* 0x0000002205207219 */ /* 0x0c0fe400000102ff */
[C---:B------:R-:W-:Y:S01]  /*13f0*/  SHF.L.U32 R33, R5.reuse, R34, RZ ;  /* 0x0000002205217219 */ /* 0x040fe200000006ff */
[C---:B------:R-:W-:Y:S01]  /*1400*/  VIADD R34, R44.reuse, 0x5 ;  /* 0x000000052c227836 */ /* 0x040fe20000000000 */
[CC--:B------:R-:W-:Y:S02]  /*1410*/  SHF.L.U64.HI R51, R5.reuse, R36.reuse, RZ ;  /* 0x0000002405337219 */ /* 0x0c0fe400000102ff */
[----:B------:R-:W-:Y:S01]  /*1420*/  SHF.L.U32 R45, R5, R36, RZ ;  /* 0x00000024052d7219 */ /* 0x000fe200000006ff */
[----:B------:R-:W-:-:S02]  /*1430*/  VIADD R36, R44, 0x4 ;  /* 0x000000042c247836 */ /* 0x000fc40000000000 */
[C---:B------:R-:W-:Y:S02]  /*1440*/  VIADD R5, R44.reuse, 0xfffffffb ;  /* 0xfffffffb2c057836 */ /* 0x040fe40000000000 */
[----:B------:R-:W-:-:S07]  /*1450*/  VIADD R44, R44, 0x6 ;  /* 0x000000062c2c7836 */ /* 0x000fce0000000000 */
.L_x_51:
[----:B------:R-:W-:Y:S02]  /*1460*/  ISETP.NE.U32.AND P0, PT, R2, RZ, PT ;  /* 0x000000ff0200720c */ /* 0x000fe40003f05070 */
[----:B0-----:R-:W-:Y:S02]  /*1470*/  CS2R R12, SRZ ;  /* 0x00000000000c7805 */ /* 0x001fe4000001ff00 */
[----:B------:R-:W-:Y:S02]  /*1480*/  ISETP.GE.AND P4, PT, R4, 0x1, PT ;  /* 0x000000010400780c */ /* 0x000fe40003f86270 */
[----:B------:R-:W-:-:S13]  /*1490*/  ISETP.NE.AND.EX P0, PT, R3, RZ, PT, P0 ;  /* 0x000000ff0300720c */ /* 0x000fda0003f05300 */
[----:B------:R-:W-:Y:S05]  /*14a0*/  @!P0 BRA `(.L_x_39) ;  /* 0x0000000000588947 */ /* 0x000fea0003800000 */
[----:B------:R-:W-:Y:S01]  /*14b0*/  CS2R R12, SRZ ;  /* 0x00000000000c7805 */ /* 0x000fe2000001ff00 */
[----:B------:R-:W-:Y:S02]  /*14c0*/  IMAD.MOV.U32 R10, RZ, RZ, R2 ;  /* 0x000000ffff0a7224 */ /* 0x000fe400078e0002 */
[----:B------:R-:W-:Y:S02]  /*14d0*/  IMAD.MOV.U32 R11, RZ, RZ, R3 ;  /* 0x000000ffff0b7224 */ /* 0x000fe400078e0003 */
[----:B------:R-:W-:-:S07]  /*14e0*/  IMAD.MOV.U32 R6, RZ, RZ, R47 ;  /* 0x000000ffff067224 */ /* 0x000fce00078e002f */
.L_x_40:
[-C--:B------:R-:W-:Y:S02]  /*14f0*/  IADD3 R7, P0, PT, RZ, -R10.reuse, RZ ;  /* 0x8000000aff077210 */ /* 0x080fe40007f1e0ff */
[----:B------:R-:W-:Y:S02]  /*1500*/  LOP3.LUT R9, R6, 0x1, RZ, 0xc0, !PT ;  /* 0x0000000106097812 */ /* 0x000fe400078ec0ff */
[----:B------:R-:W-:Y:S01]  /*1510*/  LOP3.LUT R7, R10, R7, RZ, 0xc0, !PT ;  /* 0x000000070a077212 */ /* 0x000fe200078ec0ff */
[----:B------:R-:W-:Y:S01]  /*1520*/  IMAD.X R8, RZ, RZ, ~R11, P0 ;  /* 0x000000ffff087224 */ /* 0x000fe200000e0e0b */
[----:B------:R-:W-:Y:S02]  /*1530*/  ISETP.NE.U32.AND P1, PT, R9, 0x1, PT ;  /* 0x000000010900780c */ /* 0x000fe40003f25070 */
[----:B------:R-:W-:Y:S02]  /*1540*/  ISETP.NE.U32.AND P0, PT, R7, R10, PT ;  /* 0x0000000a0700720c */ /* 0x000fe40003f05070 */
[----:B------:R-:W-:-:S02]  /*1550*/  LOP3.LUT R8, R11, R8, RZ, 0xc0, !PT ;  /* 0x000000080b087212 */ /* 0x000fc400078ec0ff */
[C---:B------:R-:W-:Y:S02]  /*1560*/  SEL R9, R7.reuse, RZ, !P1 ;  /* 0x000000ff07097207 */ /* 0x040fe40004800000 */
[CC--:B------:R-:W-:Y:S02]  /*1570*/  ISETP.NE.AND.EX P0, PT, R8.reuse, R11.reuse, PT, P0 ;  /* 0x0000000b0800720c */ /* 0x0c0fe40003f05300 */
[----:B------:R-:W-:Y:S02]  /*1580*/  LOP3.LUT R7, R7, R10, RZ, 0x3c, !PT ;  /* 0x0000000a07077212 */ /* 0x000fe400078e3cff */
[C---:B------:R-:W-:Y:S02]  /*1590*/  SEL R10, R8.reuse, RZ, !P1 ;  /* 0x000000ff080a7207 */ /* 0x040fe40004800000 */
[----:B------:R-:W-:Y:S02]  /*15a0*/  LOP3.LUT R8, R8, R11, RZ, 0x3c, !PT ;  /* 0x0000000b08087212 */ /* 0x000fe400078e3cff */
[----:B------:R-:W-:Y:S01]  /*15b0*/  LOP3.LUT R13, R10, R13, RZ, 0xfc, !PT ;  /* 0x0000000d0a0d7212 */ /* 0x000fe200078efcff */
[----:B------:R-:W-:Y:S01]  /*15c0*/  IMAD.MOV.U32 R10, RZ, RZ, R7 ;  /* 0x000000ffff0a7224 */ /* 0x000fe200078e0007 */
[----:B------:R-:W-:Y:S01]  /*15d0*/  LOP3.LUT R12, R9, R12, RZ, 0xfc, !PT ;  /* 0x0000000c090c7212 */ /* 0x000fe200078efcff */
[----:B------:R-:W-:Y:S01]  /*15e0*/  IMAD.MOV.U32 R11, RZ, RZ, R8 ;  /* 0x000000ffff0b7224 */ /* 0x000fe200078e0008 */
[----:B------:R-:W-:Y:S01]  /*15f0*/  SHF.R.U32.HI R6, RZ, 0x1, R6 ;  /* 0x00000001ff067819 */ /* 0x000fe20000011606 */
[----:B------:R-:W-:Y:S06]  /*1600*/  @P0 BRA `(.L_x_40) ;  /* 0xfffffffc00b80947 */ /* 0x000fec000383ffff */
.L_x_39:
[----:B------:R-:W-:Y:S01]  /*1610*/  LOP3.LUT R9, RZ, R12, RZ, 0x33, !PT ;  /* 0x0000000cff097212 */ /* 0x000fe200078e33ff */
[----:B------:R-:W-:Y:S01]  /*1620*/  IMAD.MOV.U32 R46, RZ, RZ, 0x1 ;  /* 0x00000001ff2e7424 */ /* 0x000fe200078e00ff */
[----:B------:R-:W-:Y:S01]  /*1630*/  LOP3.LUT R8, RZ, R13, RZ, 0x33, !PT ;  /* 0x0000000dff087212 */ /* 0x000fe200078e33ff */
[----:B------:R-:W-:Y:S01]  /*1640*/  IMAD.MOV.U32 R53, RZ, RZ, 0x1 ;  /* 0x00000001ff357424 */ /* 0x000fe200078e00ff */
[C---:B------:R-:W-:Y:S02]  /*1650*/  ISETP.GE.AND P6, PT, R4.reuse, 0x2, PT ;  /* 0x000000020400780c */ /* 0x040fe40003fc6270 */
[----:B------:R-:W-:Y:S02]  /*1660*/  @P4 SHF.R.U64 R6, R9, R41, R8 ;  /* 0x0000002909064219 */ /* 0x000fe40000001208 */
[----:B------:R-:W-:Y:S02]  /*1670*/  ISETP.GE.AND P3, PT, R4, 0x7, PT ;  /* 0x000000070400780c */ /* 0x000fe40003f66270 */
[----:B------:R-:W-:-:S02]  /*1680*/  @P4 LOP3.LUT R6, R6, 0x1, RZ, 0xc0, !PT ;  /* 0x0000000106064812 */ /* 0x000fc400078ec0ff */
[----:B------:R-:W-:Y:S02]  /*1690*/  ISETP.GT.AND P2, PT, R4, 0x5, PT ;  /* 0x000000050400780c */ /* 0x000fe40003f44270 */
[----:B------:R-:W-:Y:S02]  /*16a0*/  @P4 PRMT R46, R6, 0x7610, R46 ;  /* 0x00007610062e4816 */ /* 0x000fe4000000002e */
[----:B------:R-:W-:Y:S02]  /*16b0*/  SHF.R.U64 R6, R9, R42, R8 ;  /* 0x0000002a09067219 */ /* 0x000fe40000001208 */
[----:B------:R-:W-:Y:S02]  /*16c0*/  PRMT R7, R46, 0x9910, RZ ;  /* 0x000099102e077816 */ /* 0x000fe400000000ff */
[----:B------:R-:W-:Y:S02]  /*16d0*/  LOP3.LUT R6, R6, 0x1, RZ, 0xc0, !PT ;  /* 0x0000000106067812 */ /* 0x000fe400078ec0ff */
[----:B------:R-:W-:-:S02]  /*16e0*/  ISETP.EQ.OR P6, PT, R7, RZ, !P6 ;  /* 0x000000ff0700720c */ /* 0x000fc400077c2670 */
[----:B------:R-:W-:Y:S02]  /*16f0*/  SEL R6, R6, 0x1, !P3 ;  /* 0x0000000106067807 */ /* 0x000fe40005800000 */
[----:B------:R-:W-:Y:S02]  /*1700*/  ISETP.GE.AND P0, PT, R4, 0x3, PT ;  /* 0x000000030400780c */ /* 0x000fe40003f06270 */
[----:B------:R-:W-:Y:S02]  /*1710*/  PRMT R52, R6, 0x7610, R52 ;  /* 0x0000761006347816 */ /* 0x000fe40000000034 */
[----:B------:R-:W-:Y:S02]  /*1720*/  @P4 SHF.L.U64.HI R10, R53, R41, RZ ;  /* 0x00000029350a4219 */ /* 0x000fe400000102ff */
[----:B------:R-:W-:Y:S02]  /*1730*/  PRMT R7, R52, 0x9910, RZ ;  /* 0x0000991034077816 */ /* 0x000fe400000000ff */
[----:B------:R-:W-:-:S02]  /*1740*/  ISETP.GT.AND P1, PT, R4, 0x4, PT ;  /* 0x000000040400780c */ /* 0x000fc40003f24270 */
[----:B------:R-:W-:Y:S02]  /*1750*/  @!P6 SHF.R.U64 R6, R9, R39, R8 ;  /* 0x000000270906e219 */ /* 0x000fe40000001208 */
[----:B------:R-:W-:Y:S02]  /*1760*/  ISETP.EQ.OR P2, PT, R7, RZ, P2 ;  /* 0x000000ff0700720c */ /* 0x000fe40001742670 */
[----:B------:R-:W-:Y:S02]  /*1770*/  @!P6 LOP3.LUT R6, R6, 0x1, RZ, 0xc0, !PT ;  /* 0x000000010606e812 */ /* 0x000fe400078ec0ff */
[----:B------:R-:W-:Y:S02]  /*1780*/  @P4 SHF.L.U32 R11, R53, R41, RZ ;  /* 0x00000029350b4219 */ /* 0x000fe400000006ff */
[----:B------:R-:W-:Y:S02]  /*1790*/  @!P6 PRMT R46, R6, 0x7610, R46 ;  /* 0x00007610062ee816 */ /* 0x000fe4000000002e */
[----:B------:R-:W-:-:S02]  /*17a0*/  LOP3.LUT P5, RZ, R19, R12, RZ, 0xc0, !PT ;  /* 0x0000000c13ff7212 */ /* 0x000fc400078ac0ff */
[----:B------:R-:W-:Y:S02]  /*17b0*/  PRMT R7, R46, 0x9910, RZ ;  /* 0x000099102e077816 */ /* 0x000fe400000000ff */
[----:B------:R-:W-:Y:S02]  /*17c0*/  LOP3.LUT P5, RZ, R18, R13, RZ, 0xc0, P5 ;  /* 0x0000000d12ff7212 */ /* 0x000fe400028ac0ff */
[----:B------:R-:W-:Y:S02]  /*17d0*/  ISETP.EQ.OR P0, PT, R7, RZ, !P0 ;  /* 0x000000ff0700720c */ /* 0x000fe40004702670 */
[----:B------:R-:W-:Y:S02]  /*17e0*/  @!P2 SHF.R.U64 R6, R9, R40, R8 ;  /* 0x000000280906a219 */ /* 0x000fe40000001208 */
[----:B------:R-:W-:Y:S02]  /*17f0*/  SHF.L.U64.HI R7, R53, R42, RZ ;  /* 0x0000002a35077219 */ /* 0x000fe400000102ff */
[----:B------:R-:W-:-:S02]  /*1800*/  @!P2 LOP3.LUT R6, R6, 0x1, RZ, 0xc0, !PT ;  /* 0x000000010606a812 */ /* 0x000fc400078ec0ff */
[----:B------:R-:W-:Y:S02]  /*1810*/  SEL R7, R7, RZ, !P3 ;  /* 0x000000ff07077207 */ /* 0x000fe40005800000 */
[----:B------:R-:W-:Y:S02]  /*1820*/  @!P2 PRMT R52, R6, 0x7610, R52 ;  /* 0x000076100634a816 */ /* 0x000fe40000000034 */
[----:B------:R-:W-:Y:S02]  /*1830*/  @P4 LOP3.LUT R7, R7, R10, RZ, 0xfc, !PT ;  /* 0x0000000a07074212 */ /* 0x000fe400078efcff */
[----:B------:R-:W-:Y:S02]  /*1840*/  SHF.L.U32 R10, R53, R42, RZ ;  /* 0x0000002a350a7219 */ /* 0x000fe400000006ff */
[----:B------:R-:W-:Y:S02]  /*1850*/  @!P0 SHF.R.U64 R6, R9, R37, R8 ;  /* 0x0000002509068219 */ /* 0x000fe40000001208 */
[----:B------:R-:W-:-:S02]  /*1860*/  PRMT R54, R52, 0x9910, RZ ;  /* 0x0000991034367816 */ /* 0x000fc400000000ff */
[----:B------:R-:W-:Y:S02]  /*1870*/  SEL R10, R10, RZ, !P3 ;  /* 0x000000ff0a0a7207 */ /* 0x000fe40005800000 */
[----:B------:R-:W-:Y:S02]  /*1880*/  @!P0 LOP3.LUT R6, R6, 0x1, RZ, 0xc0, !PT ;  /* 0x0000000106068812 */ /* 0x000fe400078ec0ff */
[----:B------:R-:W-:Y:S02]  /*1890*/  ISETP.EQ.OR P1, PT, R54, RZ, P1 ;  /* 0x000000ff3600720c */ /* 0x000fe40000f22670 */
[----:B------:R-:W-:Y:S02]  /*18a0*/  @P4 LOP3.LUT R10, R10, R11, RZ, 0xfc, !PT ;  /* 0x0000000b0a0a4212 */ /* 0x000fe400078efcff */
[----:B------:R-:W-:Y:S02]  /*18b0*/  @!P0 PRMT R46, R6, 0x7610, R46 ;  /* 0x00007610062e8816 */ /* 0x000fe4000000002e */
[----:B------:R-:W-:-:S02]  /*18c0*/  LOP3.LUT R6, R19, R20, R10, 0xfe, !PT ;  /* 0x0000001413067212 */ /* 0x000fc400078efe0a */
[----:B------:R-:W-:Y:S02]  /*18d0*/  LOP3.LUT R7, R18, R21, R7, 0xfe, !PT ;  /* 0x0000001512077212 */ /* 0x000fe400078efe07 */
[CC--:B------:R-:W-:Y:S02]  /*18e0*/  @!P2 SHF.L.U64.HI R54, R53.reuse, R40.reuse, RZ ;  /* 0x000000283536a219 */ /* 0x0c0fe400000102ff */
[----:B------:R-:W-:Y:S02]  /*18f0*/  PRMT R10, R46, 0x9910, RZ ;  /* 0x000099102e0a7816 */ /* 0x000fe400000000ff */
[----:B------:R-:W-:Y:S02]  /*1900*/  @!P2 LOP3.LUT R7, R54, R7, RZ, 0xfc, !PT ;  /* 0x000000073607a212 */ /* 0x000fe400078efcff */
[----:B------:R-:W-:Y:S01]  /*1910*/  @!P2 SHF.L.U32 R11, R53, R40, RZ ;  /* 0x00000028350ba219 */ /* 0x000fe200000006ff */
[----:B------:R-:W-:Y:S01]  /*1920*/  IMAD.MOV.U32 R54, RZ, RZ, R10 ;  /* 0x000000ffff367224 */ /* 0x000fe200078e000a */
[----:B------:R-:W-:-:S02]  /*1930*/  @!P1 SHF.R.U64 R10, R9, R38, R8 ;  /* 0x00000026090a9219 */ /* 0x000fc40000001208 */
[----:B------:R-:W-:Y:S02]  /*1940*/  ISETP.GE.AND P3, PT, R4, 0x4, PT ;  /* 0x000000040400780c */ /* 0x000fe40003f66270 */
[----:B------:R-:W-:Y:S02]  /*1950*/  @!P1 LOP3.LUT R10, R10, 0x1, RZ, 0xc0, !PT ;  /* 0x000000010a0a9812 */ /* 0x000fe400078ec0ff */
[----:B------:R-:W-:Y:S02]  /*1960*/  @!P2 LOP3.LUT R6, R11, R6, RZ, 0xfc, !PT ;  /* 0x000000060b06a212 */ /* 0x000fe400078efcff */
[----:B------:R-:W-:Y:S02]  /*1970*/  ISETP.EQ.OR P3, PT, R54, RZ, !P3 ;  /* 0x000000ff3600720c */ /* 0x000fe40005f62670 */
[CC--:B------:R-:W-:Y:S02]  /*1980*/  @!P6 SHF.L.U64.HI R54, R53.reuse, R39.reuse, RZ ;  /* 0x000000273536e219 */ /* 0x0c0fe400000102ff */
[----:B------:R-:W-:-:S02]  /*1990*/  @!P6 SHF.L.U32 R11, R53, R39, RZ ;  /* 0x00000027350be219 */ /* 0x000fc400000006ff */
[----:B------:R-:W-:Y:S02]  /*19a0*/  @!P1 PRMT R52, R10, 0x7610, R52 ;  /* 0x000076100a349816 */ /* 0x000fe40000000034 */
[----:B------:R-:W-:Y:S02]  /*19b0*/  @!P6 LOP3.LUT R7, R7, R54, RZ, 0xfc, !PT ;  /* 0x000000360707e212 */ /* 0x000fe400078efcff */
[----:B------:R-:W-:Y:S02]  /*19c0*/  @!P6 LOP3.LUT R6, R6, R11, RZ, 0xfc, !PT ;  /* 0x0000000b0606e212 */ /* 0x000fe400078efcff */
[----:B------:R-:W-:Y:S02]  /*19d0*/  ISETP.GT.AND P2, PT, R4, 0x3, PT ;  /* 0x000000030400780c */ /* 0x000fe40003f44270 */
[----:B------:R-:W-:Y:S02]  /*19e0*/  PRMT R10, R52, 0x9910, RZ ;  /* 0x00009910340a7816 */ /* 0x000fe400000000ff */
[----:B------:R-:W-:Y:S01]  /*19f0*/  PLOP3.LUT P6, PT, PT, PT, PT, 0x80, 0x8 ;  /* 0x000000000008781c */ /* 0x000fe20003fcf070 */
[----:B------:R-:W-:-:S12]  /*1a00*/  @P5 BRA `(.L_x_41) ;  /* 0x0000000000105947 */ /* 0x000fd80003800000 */
[----:B------:R-:W-:Y:S02]  /*1a10*/  LOP3.LUT P6, RZ, R23, R12, RZ, 0xc0, !PT ;  /* 0x0000000c17ff7212 */ /* 0x000fe400078cc0ff */
[----:B------:R-:W-:Y:S02]  /*1a20*/  LOP3.LUT R6, R6, R23, RZ, 0xfc, !PT ;  /* 0x0000001706067212 */ /* 0x000fe400078efcff */
[----:B------:R-:W-:Y:S02]  /*1a30*/  LOP3.LUT P6, RZ, R22, R13, RZ, 0xc0, P6 ;  /* 0x0000000d16ff7212 */ /* 0x000fe400030cc0ff */
[----:B------:R-:W-:-:S11]  /*1a40*/  LOP3.LUT R7, R7, R22, RZ, 0xfc, !PT ;  /* 0x0000001607077212 */ /* 0x000fd600078efcff */
.L_x_41:
[----:B------:R-:W-:Y:S02]  /*1a50*/  LOP3.LUT P5, RZ, R20, R12, RZ, 0xc0, !PT ;  /* 0x0000000c14ff7212 */ /* 0x000fe400078ac0ff */
[----:B------:R-:W-:Y:S02]  /*1a60*/  P2R R11, PR, RZ, 0x1 ;  /* 0x00000001ff0b7803 */ /* 0x000fe40000000000 */
[----:B------:R-:W-:Y:S02]  /*1a70*/  LOP3.LUT P5, RZ, R21, R13, RZ, 0xc0, P5 ;  /* 0x0000000d15ff7212 */ /* 0x000fe400028ac0ff */
[----:B------:R-:W-:Y:S02]  /*1a80*/  PLOP3.LUT P0, PT, PT, PT, PT, 0x80, 0x8 ;  /* 0x000000000008781c */ /* 0x000fe40003f0f070 */
[----:B------:R-:W-:Y:S02]  /*1a90*/  ISETP.EQ.OR P2, PT, R10, RZ, P2 ;  /* 0x000000ff0a00720c */ /* 0x000fe40001742670 */
[----:B------:R-:W-:-:S02]  /*1aa0*/  P2R R56, PR, RZ, 0x1 ;  /* 0x00000001ff387803 */ /* 0x000fc40000000000 */
[CC--:B------:R-:W-:Y:S02]  /*1ab0*/  @!P1 SHF.L.U64.HI R54, R53.reuse, R38.reuse, RZ ;  /* 0x0000002635369219 */ /* 0x0c0fe400000102ff */
[----:B------:R-:W-:Y:S02]  /*1ac0*/  @!P1 SHF.L.U32 R55, R53, R38, RZ ;  /* 0x0000002635379219 */ /* 0x000fe400000006ff */
[----:B------:R-:W-:Y:S02]  /*1ad0*/  @!P3 SHF.R.U64 R10, R9, R35, R8 ;  /* 0x00000023090ab219 */ /* 0x000fe40000001208 */
[----:B------:R-:W-:Y:S01]  /*1ae0*/  ISETP.NE.AND P0, PT, R11, RZ, PT ;  /* 0x000000ff0b00720c */ /* 0x000fe20003f05270 */
[----:B------:R-:W-:-:S12]  /*1af0*/  @P5 BRA `(.L_x_42) ;  /* 0x0000000000145947 */ /* 0x000fd80003800000 */
[----:B------:R-:W-:Y:S02]  /*1b00*/  LOP3.LUT P5, RZ, R25, R12, RZ, 0xc0, !PT ;  /* 0x0000000c19ff7212 */ /* 0x000fe400078ac0ff */
[----:B------:R-:W-:Y:S02]  /*1b10*/  LOP3.LUT R6, R6, R25, RZ, 0xfc, !PT ;  /* 0x0000001906067212 */ /* 0x000fe400078efcff */
[----:B------:R-:W-:Y:S02]  /*1b20*/  LOP3.LUT P5, RZ, R24, R13, RZ, 0xc0, P5 ;  /* 0x0000000d18ff7212 */ /* 0x000fe400028ac0ff */
[----:B------:R-:W-:Y:S02]  /*1b30*/  LOP3.LUT R7, R7, R24, RZ, 0xfc, !PT ;  /* 0x0000001807077212 */ /* 0x000fe400078efcff */
[----:B------:R-:W-:-:S09]  /*1b40*/  P2R R56, PR, RZ, 0x20 ;  /* 0x00000020ff387803 */ /* 0x000fd20000000000 */
.L_x_42:
[----:B------:R-:W-:Y:S02]  /*1b50*/  @!P3 LOP3.LUT R10, R10, 0x1, RZ, 0xc0, !PT ;  /* 0x000000010a0ab812 */ /* 0x000fe400078ec0ff */
[----:B------:R-:W-:Y:S02]  /*1b60*/  @!P2 SHF.R.U64 R11, R9, R36, R8 ;  /* 0x00000024090ba219 */ /* 0x000fe40000001208 */
[----:B------:R-:W-:Y:S02]  /*1b70*/  @!P3 PRMT R46, R10, 0x7610, R46 ;  /* 0x000076100a2eb816 */ /* 0x000fe4000000002e */
[----:B------:R-:W-:Y:S02]  /*1b80*/  @!P2 LOP3.LUT R10, R11, 0x1, RZ, 0xc0, !PT ;  /* 0x000000010b0aa812 */ /* 0x000fe400078ec0ff */
[----:B------:R-:W-:Y:S02]  /*1b90*/  @!P1 LOP3.LUT R6, R55, R6, RZ, 0xfc, !PT ;  /* 0x0000000637069212 */ /* 0x000fe400078efcff */
[----:B------:R-:W-:-:S02]  /*1ba0*/  @!P0 SHF.L.U32 R11, R53, R37, RZ ;  /* 0x00000025350b8219 */ /* 0x000fc400000006ff */
[----:B------:R-:W-:Y:S02]  /*1bb0*/  @!P2 PRMT R52, R10, 0x7610, R52 ;  /* 0x000076100a34a816 */ /* 0x000fe40000000034 */
[----:B------:R-:W-:Y:S02]  /*1bc0*/  @!P1 LOP3.LUT R7, R54, R7, RZ, 0xfc, !PT ;  /* 0x0000000736079212 */ /* 0x000fe400078efcff */
[----:B------:R-:W-:Y:S02]  /*1bd0*/  @!P0 LOP3.LUT R6, R6, R11, RZ, 0xfc, !PT ;  /* 0x0000000b06068212 */ /* 0x000fe400078efcff */
[----:B------:R-:W-:Y:S02]  /*1be0*/  @!P0 SHF.L.U64.HI R54, R53, R37, RZ ;  /* 0x0000002535368219 */ /* 0x000fe400000102ff */
[----:B------:R-:W-:Y:S02]  /*1bf0*/  PRMT R11, R46, 0x9910, RZ ;  /* 0x000099102e0b7816 */ /* 0x000fe400000000ff */
[----:B------:R-:W-:-:S02]  /*1c00*/  PRMT R10, R52, 0x9910, RZ ;  /* 0x00009910340a7816 */ /* 0x000fc400000000ff */
[C---:B------:R-:W-:Y:S02]  /*1c10*/  ISETP.GT.AND P5, PT, R4.reuse, 0x2, PT ;  /* 0x000000020400780c */ /* 0x040fe40003fa4270 */
[----:B------:R-:W-:Y:S02]  /*1c20*/  ISETP.GE.AND P1, PT, R4, 0x5, PT ;  /* 0x000000050400780c */ /* 0x000fe40003f26270 */
[----:B------:R-:W-:Y:S02]  /*1c30*/  @!P0 LOP3.LUT R7, R7, R54, RZ, 0xfc, !PT ;  /* 0x0000003607078212 */ /* 0x000fe400078efcff */
[----:B------:R-:W-:Y:S02]  /*1c40*/  ISETP.EQ.OR P1, PT, R11, RZ, !P1 ;  /* 0x000000ff0b00720c */ /* 0x000fe40004f22670 */
[----:B------:R-:W-:Y:S02]  /*1c50*/  ISETP.EQ.OR P5, PT, R10, RZ, P5 ;  /* 0x000000ff0a00720c */ /* 0x000fe40002fa2670 */
[----:B------:R-:W-:-:S02]  /*1c60*/  @!P2 SHF.L.U64.HI R10, R53, R36, RZ ;  /* 0x00000024350aa219 */ /* 0x000fc400000102ff */
[----:B------:R-:W-:Y:S02]  /*1c70*/  @!P2 SHF.L.U32 R11, R53, R36, RZ ;  /* 0x00000024350ba219 */ /* 0x000fe400000006ff */
[----:B------:R-:W-:Y:S01]  /*1c80*/  PLOP3.LUT P0, PT, PT, PT, PT, 0x80, 0x8 ;  /* 0x000000000008781c */ /* 0x000fe20003f0f070 */
[----:B------:R-:W-:-:S12]  /*1c90*/  @P6 BRA `(.L_x_43) ;  /* 0x0000000000206947 */ /* 0x000fd80003800000 */
[----:B------:R-:W-:-:S04]  /*1ca0*/  IMAD R54, R15, 0x8, R4 ;  /* 0x000000080f367824 */ /* 0x000fc800078e0204 */
[----:B------:R-:W-:-:S05]  /*1cb0*/  VIADD R54, R54, 0x18 ;  /* 0x0000001836367836 */ /* 0x000fca0000000000 */
[CC--:B------:R-:W-:Y:S02]  /*1cc0*/  SHF.L.U32 R55, R53.reuse, R54.reuse, RZ ;  /* 0x0000003635377219 */ /* 0x0c0fe400000006ff */
[----:B------:R-:W-:Y:S02]  /*1cd0*/  SHF.L.U64.HI R54, R53, R54, RZ ;  /* 0x0000003635367219 */ /* 0x000fe400000102ff */
[----:B------:R-:W-:Y:S02]  /*1ce0*/  LOP3.LUT P0, RZ, R55, R12, RZ, 0xc0, !PT ;  /* 0x0000000c37ff7212 */ /* 0x000fe4000780c0ff */
[----:B------:R-:W-:Y:S02]  /*1cf0*/  LOP3.LUT R6, R6, R55, RZ, 0xfc, !PT ;  /* 0x0000003706067212 */ /* 0x000fe400078efcff */
[----:B------:R-:W-:Y:S02]  /*1d00*/  LOP3.LUT P0, RZ, R54, R13, RZ, 0xc0, P0 ;  /* 0x0000000d36ff7212 */ /* 0x000fe4000000c0ff */
[----:B------:R-:W-:-:S11]  /*1d10*/  LOP3.LUT R7, R7, R54, RZ, 0xfc, !PT ;  /* 0x0000003607077212 */ /* 0x000fd600078efcff */
.L_x_43:
[----:B------:R-:W-:Y:S02]  /*1d20*/  ISETP.NE.AND P6, PT, R56, RZ, PT ;  /* 0x000000ff3800720c */ /* 0x000fe40003fc5270 */
[----:B------:R-:W-:Y:S02]  /*1d30*/  P2R R55, PR, RZ, 0x1 ;  /* 0x00000001ff377803 */ /* 0x000fe40000000000 */
[----:B------:R-:W-:Y:S02]  /*1d40*/  PLOP3.LUT P0, PT, PT, PT, PT, 0x80, 0x8 ;  /* 0x000000000008781c */ /* 0x000fe40003f0f070 */
[----:B------:R-:W-:Y:S02]  /*1d50*/  @!P1 SHF.R.U64 R54, R9, R5, R8 ;  /* 0x0000000509369219 */ /* 0x000fe40000001208 */
[----:B------:R-:W-:Y:S02]  /*1d60*/  P2R R56, PR, RZ, 0x1 ;  /* 0x00000001ff387803 */ /* 0x000fe40000000000 */
[----:B------:R-:W-:-:S03]  /*1d70*/  ISETP.NE.AND P0, PT, R55, RZ, PT ;  /* 0x000000ff3700720c */ /* 0x000fc60003f05270 */
[----:B------:R-:W-:Y:S10]  /*1d80*/  @P6 BRA `(.L_x_44) ;  /* 0x0000000000246947 */ /* 0x000ff40003800000 */
[----:B------:R-:W-:-:S04]  /*1d90*/  IMAD R55, R15, 0x8, R4 ;  /* 0x000000080f377824 */ /* 0x000fc800078e0204 */
[----:B------:R-:W-:-:S05]  /*1da0*/  VIADD R56, R55, 0xffffffe8 ;  /* 0xffffffe837387836 */ /* 0x000fca0000000000 */
[CC--:B------:R-:W-:Y:S02]  /*1db0*/  SHF.L.U32 R55, R53.reuse, R56.reuse, RZ ;  /* 0x0000003835377219 */ /* 0x0c0fe400000006ff */
[----:B------:R-:W-:Y:S02]  /*1dc0*/  SHF.L.U64.HI R56, R53, R56, RZ ;  /* 0x0000003835387219 */ /* 0x000fe400000102ff */
[----:B------:R-:W-:Y:S02]  /*1dd0*/  LOP3.LUT P6, RZ, R55, R12, RZ, 0xc0, !PT ;  /* 0x0000000c37ff7212 */ /* 0x000fe400078cc0ff */
[----:B------:R-:W-:Y:S02]  /*1de0*/  LOP3.LUT R7, R7, R56, RZ, 0xfc, !PT ;  /* 0x0000003807077212 */ /* 0x000fe400078efcff */
[----:B------:R-:W-:Y:S02]  /*1df0*/  LOP3.LUT P6, RZ, R56, R13, RZ, 0xc0, P6 ;  /* 0x0000000d38ff7212 */ /* 0x000fe400030cc0ff */
[----:B------:R-:W-:-:S02]  /*1e00*/  LOP3.LUT R6, R6, R55, RZ, 0xfc, !PT ;  /* 0x0000003706067212 */ /* 0x000fc400078efcff */
[----:B------:R-:W-:-:S09]  /*1e10*/  P2R R56, PR, RZ, 0x40 ;  /* 0x00000040ff387803 */ /* 0x000fd20000000000 */
.L_x_44:
[----:B------:R-:W-:Y:S02]  /*1e20*/  @!P5 SHF.R.U64 R55, R9, R34, R8 ;  /* 0x000000220937d219 */ /* 0x000fe40000001208 */
[----:B------:R-:W-:Y:S02]  /*1e30*/  @!P1 LOP3.LUT R54, R54, 0x1, RZ, 0xc0, !PT ;  /* 0x0000000136369812 */ /* 0x000fe400078ec0ff */
[----:B------:R-:W-:Y:S02]  /*1e40*/  @!P2 LOP3.LUT R7, R10, R7, RZ, 0xfc, !PT ;  /* 0x000000070a07a212 */ /* 0x000fe400078efcff */
[----:B------:R-:W-:Y:S02]  /*1e50*/  @!P5 LOP3.LUT R10, R55, 0x1, RZ, 0xc0, !PT ;  /* 0x00000001370ad812 */ /* 0x000fe400078ec0ff */
[----:B------:R-:W-:Y:S02]  /*1e60*/  @!P2 LOP3.LUT R6, R11, R6, RZ, 0xfc, !PT ;  /* 0x000000060b06a212 */ /* 0x000fe400078efcff */
[----:B------:R-:W-:-:S02]  /*1e70*/  @!P1 PRMT R46, R54, 0x7610, R46 ;  /* 0x00007610362e9816 */ /* 0x000fc4000000002e */
[CC--:B------:R-:W-:Y:S02]  /*1e80*/  @!P3 SHF.L.U64.HI R54, R53.reuse, R35.reuse, RZ ;  /* 0x000000233536b219 */ /* 0x0c0fe400000102ff */
[----:B------:R-:W-:Y:S02]  /*1e90*/  @!P3 SHF.L.U32 R11, R53, R35, RZ ;  /* 0x00000023350bb219 */ /* 0x000fe400000006ff */
[----:B------:R-:W-:Y:S02]  /*1ea0*/  @!P5 PRMT R52, R10, 0x7610, R52 ;  /* 0x000076100a34d816 */ /* 0x000fe40000000034 */
[----:B------:R-:W-:Y:S02]  /*1eb0*/  @!P3 LOP3.LUT R7, R7, R54, RZ, 0xfc, !PT ;  /* 0x000000360707b212 */ /* 0x000fe400078efcff */
[----:B------:R-:W-:Y:S02]  /*1ec0*/  @!P3 LOP3.LUT R6, R6, R11, RZ, 0xfc, !PT ;  /* 0x0000000b0606b212 */ /* 0x000fe400078efcff */
[----:B------:R-:W-:-:S02]  /*1ed0*/  PRMT R11, R46, 0x9910, RZ ;  /* 0x000099102e0b7816 */ /* 0x000fc400000000ff */
[----:B------:R-:W-:Y:S02]  /*1ee0*/  PRMT R10, R52, 0x9910, RZ ;  /* 0x00009910340a7816 */ /* 0x000fe400000000ff */
[C---:B------:R-:W-:Y:S02]  /*1ef0*/  ISETP.GT.AND P2, PT, R4.reuse, 0x1, PT ;  /* 0x000000010400780c */ /* 0x040fe40003f44270 */
[----:B------:R-:W-:Y:S02]  /*1f00*/  ISETP.GE.AND P3, PT, R4, 0x6, PT ;  /* 0x000000060400780c */ /* 0x000fe40003f66270 */
[----:B------:R-:W-:Y:S02]  /*1f10*/  ISETP.EQ.OR P2, PT, R10, RZ, P2 ;  /* 0x000000ff0a00720c */ /* 0x000fe40001742670 */
[----:B------:R-:W-:Y:S02]  /*1f20*/  ISETP.EQ.OR P3, PT, R11, RZ, !P3 ;  /* 0x000000ff0b00720c */ /* 0x000fe40005f62670 */
        /* <DEDUP_REMOVED lines=12> */
.L_x_45:
        /* <DEDUP_REMOVED lines=16> */
.L_x_46:
[----:B------:R-:W-:Y:S02]  /*20f0*/  @!P3 LOP3.LUT R54, R54, 0x1, RZ, 0xc0, !PT ;  /* 0x000000013636b812 */ /* 0x000fe400078ec0ff */
[----:B------:R-:W-:Y:S02]  /*2100*/  @!P5 LOP3.LUT R7, R10, R7, RZ, 0xfc, !PT ;  /* 0x000000070a07d212 */ /* 0x000fe400078efcff */
[----:B------:R-:W-:Y:S02]  /*2110*/  @!P5 LOP3.LUT R6, R11, R6, RZ, 0xfc, !PT ;  /* 0x000000060b06d212 */ /* 0x000fe400078efcff */
[----:B------:R-:W-:Y:S01]  /*2120*/  @!P2 SHF.R.U64 R56, R9, R44, R8 ;  /* 0x0000002c0938a219 */ /* 0x000fe20000001208 */
[----:B------:R-:W1:Y:S01]  /*2130*/  LDC.64 R10, c[0x0][0x388] ;  /* 0x0000e200ff0a7b82 */ /* 0x000e620000000a00 */
[----:B------:R-:W-:Y:S02]  /*2140*/  @!P3 PRMT R46, R54, 0x7610, R46 ;  /* 0x00007610362eb816 */ /* 0x000fe4000000002e */
[----:B------:R-:W-:-:S02]  /*2150*/  @!P1 SHF.L.U64.HI R54, R53, R5, RZ ;  /* 0x0000000535369219 */ /* 0x000fc400000102ff */
[----:B------:R-:W-:Y:S02]  /*2160*/  PRMT R46, R46, 0x9910, RZ ;  /* 0x000099102e2e7816 */ /* 0x000fe400000000ff */
[----:B------:R-:W-:Y:S01]  /*2170*/  @!P1 LOP3.LUT R7, R7, R54, RZ, 0xfc, !PT ;  /* 0x0000003607079212 */ /* 0x000fe200078efcff */
[----:B------:R-:W2:Y:S01]  /*2180*/  LDC.64 R8, c[0x0][0x380] ;  /* 0x0000e000ff087b82 */ /* 0x000ea20000000a00 */
[----:B------:R-:W-:Y:S01]  /*2190*/  @!P1 SHF.L.U32 R57, R53, R5, RZ ;  /* 0x0000000535399219 */ /* 0x000fe200000006ff */
[----:B------:R-:W-:Y:S01]  /*21a0*/  IMAD.MOV.U32 R54, RZ, RZ, R46 ;  /* 0x000000ffff367224 */ /* 0x000fe200078e002e */
[----:B------:R-:W-:Y:S02]  /*21b0*/  @!P2 LOP3.LUT R46, R56, 0x1, RZ, 0xc0, !PT ;  /* 0x00000001382ea812 */ /* 0x000fe400078ec0ff */
[----:B------:R-:W-:Y:S02]  /*21c0*/  @!P1 LOP3.LUT R6, R6, R57, RZ, 0xfc, !PT ;  /* 0x0000003906069212 */ /* 0x000fe400078efcff */
[----:B------:R-:W-:-:S02]  /*21d0*/  @!P2 PRMT R52, R46, 0x7610, R52 ;  /* 0x000076102e34a816 */ /* 0x000fc40000000034 */
[----:B------:R-:W-:Y:S02]  /*21e0*/  ISETP.NE.AND P5, PT, R54, RZ, PT ;  /* 0x000000ff3600720c */ /* 0x000fe40003fa5270 */
[----:B------:R-:W-:Y:S02]  /*21f0*/  PLOP3.LUT P0, PT, PT, PT, PT, 0x80, 0x8 ;  /* 0x000000000008781c */ /* 0x000fe40003f0f070 */
[CC--:B------:R-:W-:Y:S02]  /*2200*/  @!P2 SHF.L.U64.HI R46, R53.reuse, R44.reuse, RZ ;  /* 0x0000002c352ea219 */ /* 0x0c0fe400000102ff */
[----:B------:R-:W-:Y:S02]  /*2210*/  @!P2 SHF.L.U32 R57, R53, R44, RZ ;  /* 0x0000002c3539a219 */ /* 0x000fe400000006ff */
[----:B------:R-:W-:Y:S02]  /*2220*/  PRMT R52, R52, 0x9910, RZ ;  /* 0x0000991034347816 */ /* 0x000fe400000000ff */
[----:B------:R-:W-:Y:S01]  /*2230*/  PLOP3.LUT P1, PT, PT, PT, PT, 0x80, 0x8 ;  /* 0x000000000008781c */ /* 0x000fe20003f2f070 */
[----:B------:R-:W-:-:S12]  /*2240*/  @P6 BRA `(.L_x_47) ;  /* 0x0000000000106947 */ /* 0x000fd80003800000 */
[----:B------:R-:W-:Y:S02]  /*2250*/  LOP3.LUT P1, RZ, R27, R12, RZ, 0xc0, !PT ;  /* 0x0000000c1bff7212 */ /* 0x000fe4000782c0ff */
[----:B------:R-:W-:Y:S02]  /*2260*/  LOP3.LUT R6, R6, R27, RZ, 0xfc, !PT ;  /* 0x0000001b06067212 */ /* 0x000fe400078efcff */
[----:B------:R-:W-:Y:S02]  /*2270*/  LOP3.LUT P1, RZ, R26, R13, RZ, 0xc0, P1 ;  /* 0x0000000d1aff7212 */ /* 0x000fe4000082c0ff */
[----:B------:R-:W-:-:S11]  /*2280*/  LOP3.LUT R7, R7, R26, RZ, 0xfc, !PT ;  /* 0x0000001a07077212 */ /* 0x000fd600078efcff */
.L_x_47:
[----:B------:R-:W-:-:S13]  /*2290*/  ISETP.NE.AND P6, PT, R55, RZ, PT ;  /* 0x000000ff3700720c */ /* 0x000fda0003fc5270 */
[----:B------:R-:W-:Y:S05]  /*22a0*/  @P6 BRA `(.L_x_48) ;  /* 0x0000000000106947 */ /* 0x000fea0003800000 */
[----:B------:R-:W-:Y:S02]  /*22b0*/  LOP3.LUT P0, RZ, R29, R12, RZ, 0xc0, !PT ;  /* 0x0000000c1dff7212 */ /* 0x000fe4000780c0ff */
[----:B------:R-:W-:Y:S02]  /*22c0*/  LOP3.LUT R6, R6, R29, RZ, 0xfc, !PT ;  /* 0x0000001d06067212 */ /* 0x000fe400078efcff */
[----:B------:R-:W-:Y:S02]  /*22d0*/  LOP3.LUT P0, RZ, R28, R13, RZ, 0xc0, P0 ;  /* 0x0000000d1cff7212 */ /* 0x000fe4000000c0ff */
[----:B------:R-:W-:-:S11]  /*22e0*/  LOP3.LUT R7, R7, R28, RZ, 0xfc, !PT ;  /* 0x0000001c07077212 */ /* 0x000fd600078efcff */
.L_x_48:
[----:B------:R-:W-:Y:S01]  /*22f0*/  @!P2 LOP3.LUT R7, R46, R7, RZ, 0xfc, !PT ;  /* 0x000000072e07a212 */ /* 0x000fe200078efcff */
[----:B------:R-:W-:Y:S01]  /*2300*/  IMAD.MOV.U32 R46, RZ, RZ, R52 ;  /* 0x000000ffff2e7224 */ /* 0x000fe200078e0034 */
[----:B------:R-:W-:Y:S01]  /*2310*/  @!P2 LOP3.LUT R6, R57, R6, RZ, 0xfc, !PT ;  /* 0x000000063906a212 */ /* 0x000fe200078efcff */
[----:B------:R-:W-:Y:S01]  /*2320*/  IMAD.MOV.U32 R52, RZ, RZ, RZ ;  /* 0x000000ffff347224 */ /* 0x000fe200078e00ff */
[----:B------:R-:W-:Y:S02]  /*2330*/  ISETP.GT.AND P2, PT, R4, 0x6, PT ;  /* 0x000000060400780c */ /* 0x000fe40003f44270 */
[----:B------:R-:W-:Y:S02]  /*2340*/  ISETP.NE.AND P6, PT, R46, RZ, PT ;  /* 0x000000ff2e00720c */ /* 0x000fe40003fc5270 */
[CC--:B------:R-:W-:Y:S02]  /*2350*/  @!P3 SHF.L.U64.HI R46, R53.reuse, R0.reuse, RZ ;  /* 0x00000000352eb219 */ /* 0x0c0fe400000102ff */
[----:B------:R-:W-:-:S02]  /*2360*/  @!P3 SHF.L.U32 R55, R53, R0, RZ ;  /* 0x000000003537b219 */ /* 0x000fc400000006ff */
[----:B------:R-:W-:Y:S02]  /*2370*/  SEL R57, R16, RZ, P2 ;  /* 0x000000ff10397207 */ /* 0x000fe40001000000 */
[----:B------:R-:W-:Y:S02]  /*2380*/  SEL R54, R14, RZ, !P4 ;  /* 0x000000ff0e367207 */ /* 0x000fe40006000000 */
[----:B------:R-:W-:Y:S01]  /*2390*/  @!P3 LOP3.LUT R7, R7, R46, RZ, 0xfc, !PT ;  /* 0x0000002e0707b212 */ /* 0x000fe200078efcff */
[----:B------:R-:W-:Y:S01]  /*23a0*/  IMAD.MOV.U32 R46, RZ, RZ, RZ ;  /* 0x000000ffff2e7224 */ /* 0x000fe200078e00ff */
[----:B------:R-:W-:Y:S02]  /*23b0*/  @!P3 LOP3.LUT R6, R6, R55, RZ, 0xfc, !PT ;  /* 0x000000370606b212 */ /* 0x000fe400078efcff */
[----:B------:R-:W-:Y:S02]  /*23c0*/  SEL R57, R57, RZ, P5 ;  /* 0x000000ff39397207 */ /* 0x000fe40002800000 */
[----:B------:R-:W-:Y:S01]  /*23d0*/  SEL R54, R54, RZ, P6 ;  /* 0x000000ff36367207 */ /* 0x000fe20003000000 */
[----:B------:R-:W-:Y:S06]  /*23e0*/  @P1 BRA `(.L_x_49) ;  /* 0x0000000000181947 */ /* 0x000fec0003800000 */
[----:B------:R-:W-:Y:S02]  /*23f0*/  LOP3.LUT P1, RZ, R31, R12, RZ, 0xc0, !PT ;  /* 0x0000000c1fff7212 */ /* 0x000fe4000782c0ff */
[----:B------:R-:W-:Y:S02]  /*2400*/  LOP3.LUT R6, R6, R31, RZ, 0xfc, !PT ;  /* 0x0000001f06067212 */ /* 0x000fe400078efcff */
[----:B------:R-:W-:Y:S02]  /*2410*/  LOP3.LUT P1, RZ, R30, R13, RZ, 0xc0, P1 ;  /* 0x0000000d1eff7212 */ /* 0x000fe4000082c0ff */
[----:B------:R-:W-:Y:S02]  /*2420*/  LOP3.LUT R7, R7, R30, RZ, 0xfc, !PT ;  /* 0x0000001e07077212 */ /* 0x000fe400078efcff */
[----:B------:R-:W-:Y:S02]  /*2430*/  SEL R52, R45, RZ, !P1 ;  /* 0x000000ff2d347207 */ /* 0x000fe40004800000 */
[----:B------:R-:W-:-:S07]  /*2440*/  SEL R46, R51, RZ, !P1 ;  /* 0x000000ff332e7207 */ /* 0x000fce0004800000 */
.L_x_49:
[----:B------:R-:W-:Y:S02]  /*2450*/  IMAD.MOV.U32 R55, RZ, RZ, RZ ;  /* 0x000000ffff377224 */ /* 0x000fe400078e00ff */
[----:B------:R-:W-:Y:S01]  /*2460*/  IMAD.MOV.U32 R53, RZ, RZ, RZ ;  /* 0x000000ffff357224 */ /* 0x000fe200078e00ff */
[----:B------:R-:W-:Y:S06]  /*2470*/  @P0 BRA `(.L_x_50) ;  /* 0x0000000000180947 */ /* 0x000fec0003800000 */
[----:B------:R-:W-:Y:S02]  /*2480*/  LOP3.LUT P0, RZ, R33, R12, RZ, 0xc0, !PT ;  /* 0x0000000c21ff7212 */ /* 0x000fe4000780c0ff */
[----:B------:R-:W-:Y:S02]  /*2490*/  LOP3.LUT R6, R6, R33, RZ, 0xfc, !PT ;  /* 0x0000002106067212 */ /* 0x000fe400078efcff */
[----:B------:R-:W-:Y:S02]  /*24a0*/  LOP3.LUT P0, RZ, R32, R13, RZ, 0xc0, P0 ;  /* 0x0000000d20ff7212 */ /* 0x000fe4000000c0ff */
[----:B------:R-:W-:Y:S02]  /*24b0*/  LOP3.LUT R7, R7, R32, RZ, 0xfc, !PT ;  /* 0x0000002007077212 */ /* 0x000fe400078efcff */
[----:B------:R-:W-:Y:S02]  /*24c0*/  SEL R55, R17, RZ, !P0 ;  /* 0x000000ff11377207 */ /* 0x000fe40004000000 */
[----:B------:R-:W-:-:S07]  /*24d0*/  SEL R53, R50, RZ, !P0 ;  /* 0x000000ff32357207 */ /* 0x000fce0004000000 */
.L_x_50:
[----:B------:R-:W-:Y:S01]  /*24e0*/  LOP3.LUT R6, R57, R6, R54, 0xfe, !PT ;  /* 0x0000000639067212 */ /* 0x000fe200078efe36 */
[----:B--2---:R-:W-:Y:S01]  /*24f0*/  IMAD.WIDE.U32 R8, R47, 0x8, R8 ;  /* 0x000000082f087825 */ /* 0x004fe200078e0008 */
[----:B------:R-:W-:Y:S02]  /*2500*/  SEL R54, R49, RZ, P2 ;  /* 0x000000ff31367207 */ /* 0x000fe40001000000 */
[----:B------:R-:W-:Y:S01]  /*2510*/  SEL R56, R48, RZ, !P4 ;  /* 0x000000ff30387207 */ /* 0x000fe20006000000 */
[C---:B-1----:R-:W-:Y:S01]  /*2520*/  IMAD.WIDE.U32 R10, R47.reuse, 0x8, R10 ;  /* 0x000000082f0a7825 */ /* 0x042fe200078e000a */
[----:B------:R-:W-:Y:S01]  /*2530*/  SEL R54, R54, RZ, P5 ;  /* 0x000000ff36367207 */ /* 0x000fe20002800000 */
[----:B0-----:R0:W-:Y:S01]  /*2540*/  STG.E.64 desc[UR8][R8.64], R12 ;  /* 0x0000000c08007986 */ /* 0x0011e2000c101b08 */
[----:B------:R-:W-:Y:S01]  /*2550*/  SEL R56, R56, RZ, P6 ;  /* 0x000000ff38387207 */ /* 0x000fe20003000000 */
[----:B------:R-:W-:Y:S01]  /*2560*/  VIADD R47, R47, 0x1 ;  /* 0x000000012f2f7836 */ /* 0x000fe20000000000 */
[----:B------:R-:W-:-:S02]  /*2570*/  LOP3.LUT R6, R55, R6, R52, 0xfe, !PT ;  /* 0x0000000637067212 */ /* 0x000fc400078efe34 */
[----:B------:R-:W-:Y:S02]  /*2580*/  LOP3.LUT R7, R54, R7, R56, 0xfe, !PT ;  /* 0x0000000736077212 */ /* 0x000fe400078efe38 */
[----:B------:R-:W-:Y:S02]  /*2590*/  ISETP.NE.AND P0, PT, R47, R43, PT ;  /* 0x0000002b2f00720c */ /* 0x000fe40003f05270 */
[----:B------:R-:W-:-:S05]  /*25a0*/  LOP3.LUT R7, R53, R7, R46, 0xfe, !PT ;  /* 0x0000000735077212 */ /* 0x000fca00078efe2e */
[----:B------:R0:W-:Y:S06]  /*25b0*/  STG.E.64 desc[UR8][R10.64], R6 ;  /* 0x000000060a007986 */ /* 0x0001ec000c101b08 */
[----:B------:R-:W-:Y:S05]  /*25c0*/  @!P0 EXIT ;  /* 0x000000000000894d */ /* 0x000fea0003800000 */
[----:B------:R-:W-:Y:S05]  /*25d0*/  BRA `(.L_x_51) ;  /* 0xffffffec00a07947 */ /* 0x000fea000383ffff */
.L_x_38:
[----:B------:R-:W-:Y:S01]  /*25e0*/  IMAD R6, R9, 0x8, R4 ;  /* 0x0000000809067824 */ /* 0x000fe200078e0204 */
[----:B------:R-:W-:Y:S01]  /*25f0*/  VIMNMX R15, PT, PT, R10, 0x1, !PT ;  /* 0x000000010a0f7848 */ /* 0x000fe20007fe0100 */
[C---:B------:R-:W-:Y:S02]  /*2600*/  VIADD R42, R44.reuse, 0x7 ;  /* 0x000000072c2a7836 */ /* 0x040fe40000000000 */
[C---:B------:R-:W-:Y:S01]  /*2610*/  VIADD R28, R44.reuse, 0xfffffff9 ;  /* 0xfffffff92c1c7836 */ /* 0x040fe20000000000 */
[C---:B------:R-:W-:Y:S01]  /*2620*/  SHF.L.U32 R43, R5.reuse, R6, RZ ;  /* 0x00000006052b7219 */ /* 0x040fe200000006ff */
[C---:B------:R-:W-:Y:S01]  /*2630*/  VIADD R24, R44.reuse, 0xfffffffd ;  /* 0xfffffffd2c187836 */ /* 0x040fe20000000000 */
[C---:B------:R-:W-:Y:S01]  /*2640*/  SHF.L.U64.HI R51, R5.reuse, R42, RZ ;  /* 0x0000002a05337219 */ /* 0x040fe200000102ff */
[C---:B------:R-:W-:Y:S01]  /*2650*/  VIADD R22, R44.reuse, 0x4 ;  /* 0x000000042c167836 */ /* 0x040fe20000000000 */
[CC--:B------:R-:W-:Y:S01]  /*2660*/  SHF.L.U64.HI R50, R5.reuse, R28.reuse, RZ ;  /* 0x0000001c05327219 */ /* 0x0c0fe200000102ff */
        /* <DEDUP_REMOVED lines=16> */
[----:B------:R-:W-:Y:S01]  /*2770*/  VIADD R46, R44, 0x6 ;  /* 0x000000062c2e7836 */ /* 0x000fe20000000000 */
[C---:B------:R-:W-:Y:S01]  /*2780*/  SHF.L.U64.HI R44, R5.reuse, R6, RZ ;  /* 0x00000006052c7219 */ /* 0x040fe200000102ff */
[C---:B------:R-:W-:Y:S01]  /*2790*/  VIADD R8, R6.reuse, 0x8 ;  /* 0x0000000806087836 */ /* 0x040fe20000000000 */
[CC--:B------:R-:W-:Y:S01]  /*27a0*/  SHF.L.U64.HI R34, R5.reuse, R18.reuse, RZ ;  /* 0x0000001205227219 */ /* 0x0c0fe200000102ff */
        /* <DEDUP_REMOVED lines=8> */
[----:B------:R-:W-:Y:S01]  /*2830*/  VIADD R6, R6, 0x30 ;  /* 0x0000003006067836 */ /* 0x000fe20000000000 */
[CC--:B------:R-:W-:Y:S01]  /*2840*/  SHF.L.U64.HI R30, R5.reuse, R8.reuse, RZ ;  /* 0x00000008051e7219 */ /* 0x0c0fe200000102ff */
[----:B------:R-:W-:Y:S01]  /*2850*/  IMAD.MOV.U32 R45, RZ, RZ, RZ ;  /* 0x000000ffff2d7224 */ /* 0x000fe200078e00ff */
[----:B------:R-:W-:-:S02]  /*2860*/  SHF.L.U32 R29, R5, R8, RZ ;  /* 0x00000008051d7219 */ /* 0x000fc400000006ff */
[CC--:B------:R-:W-:Y:S02]  /*2870*/  SHF.L.U64.HI R49, R5.reuse, R6.reuse, RZ ;  /* 0x0000000605317219 */ /* 0x0c0fe400000102ff */
[C---:B------:R-:W-:Y:S02]  /*2880*/  SHF.L.U32 R31, R5.reuse, R6, RZ ;  /* 0x00000006051f7219 */ /* 0x040fe400000006ff */
[CC--:B------:R-:W-:Y:S02]  /*2890*/  SHF.L.U64.HI R26, R5.reuse, R48.reuse, RZ ;  /* 0x00000030051a7219 */ /* 0x0c0fe400000102ff */
[C---:B------:R-:W-:Y:S02]  /*28a0*/  SHF.L.U32 R25, R5.reuse, R48, RZ ;  /* 0x0000003005197219 */ /* 0x040fe400000006ff */
[CC--:B------:R-:W-:Y:S02]  /*28b0*/  SHF.L.U64.HI R23, R5.reuse, R52.reuse, RZ ;  /* 0x0000003405177219 */ /* 0x0c0fe400000102ff */
[----:B------:R-:W-:-:S02]  /*28c0*/  SHF.L.U32 R21, R5, R52, RZ ;  /* 0x0000003405157219 */ /* 0x000fc400000006ff */
[CC--:B------:R-:W-:Y:S02]  /*28d0*/  SHF.L.U64.HI R19, R5.reuse, R54.reuse, RZ ;  /* 0x0000003605137219 */ /* 0x0c0fe400000102ff */
[C---:B------:R-:W-:Y:S02]  /*28e0*/  SHF.L.U32 R17, R5.reuse, R54, RZ ;  /* 0x0000003605117219 */ /* 0x040fe400000006ff */
[----:B------:R-:W-:-:S07]  /*28f0*/  SHF.L.U32 R5, R5, R16, RZ ;  /* 0x0000001005057219 */ /* 0x000fce00000006ff */
.L_x_59:
        /* <DEDUP_REMOVED lines=9> */
.L_x_53:
        /* <DEDUP_REMOVED lines=10> */
[----:B------:R-:W-:Y:S02]  /*2a30*/  LOP3.LUT R8, R47, R8, RZ, 0xfc, !PT ;  /* 0x000000082f087212 */ /* 0x000fe400078efcff */
[C---:B------:R-:W-:Y:S02]  /*2a40*/  SEL R48, R52.reuse, RZ, !P1 ;  /* 0x000000ff34307207 */ /* 0x040fe40004800000 */
[----:B------:R-:W-:-:S02]  /*2a50*/  LOP3.LUT R47, R52, R53, RZ, 0x3c, !PT ;  /* 0x00000035342f7212 */ /* 0x000fc400078e3cff */
[----:B------:R-:W-:Y:S01]  /*2a60*/  LOP3.LUT R9, R48, R9, RZ, 0xfc, !PT ;  /* 0x0000000930097212 */ /* 0x000fe200078efcff */
[----:B------:R-:W-:Y:S01]  /*2a70*/  IMAD.MOV.U32 R48, RZ, RZ, R7 ;  /* 0x000000ffff307224 */ /* 0x000fe200078e0007 */
[----:B------:R-:W-:Y:S01]  /*2a80*/  SHF.R.U32.HI R6, RZ, 0x1, R6 ;  /* 0x00000001ff067819 */ /* 0x000fe20000011606 */
[----:B------:R-:W-:Y:S01]  /*2a90*/  IMAD.MOV.U32 R53, RZ, RZ, R47 ;  /* 0x000000ffff357224 */ /* 0x000fe200078e002f */
[----:B------:R-:W-:Y:S06]  /*2aa0*/  @P0 BRA `(.L_x_53) ;  /* 0xfffffffc00b80947 */ /* 0x000fec000383ffff */
.L_x_52:
[----:B------:R-:W-:Y:S01]  /*2ab0*/  LOP3.LUT R53, RZ, R8, RZ, 0x33, !PT ;  /* 0x00000008ff357212 */ /* 0x000fe200078e33ff */
[----:B------:R-:W-:Y:S01]  /*2ac0*/  IMAD.MOV.U32 R48, RZ, RZ, 0x1 ;  /* 0x00000001ff307424 */ /* 0x000fe200078e00ff */
[----:B------:R-:W-:Y:S02]  /*2ad0*/  LOP3.LUT R52, RZ, R9, RZ, 0x33, !PT ;  /* 0x00000009ff347212 */ /* 0x000fe400078e33ff */
        /* <DEDUP_REMOVED lines=13> */
[C---:B------:R-:W-:Y:S02]  /*2bb0*/  ISETP.GT.AND P5, PT, R4.reuse, 0x4, PT ;  /* 0x000000040400780c */ /* 0x040fe40003fa4270 */
[----:B------:R-:W-:Y:S02]  /*2bc0*/  PRMT R6, R47, 0x9910, RZ ;  /* 0x000099102f067816 */ /* 0x000fe400000000ff */
[----:B------:R-:W-:-:S02]  /*2bd0*/  ISETP.GE.AND P3, PT, R4, 0x4, PT ;  /* 0x000000040400780c */ /* 0x000fc40003f66270 */
[----:B------:R-:W-:Y:S02]  /*2be0*/  @!P1 SHF.R.U64 R7, R53, R11, R52 ;  /* 0x0000000b35079219 */ /* 0x000fe40000001234 */
[----:B------:R-:W-:Y:S02]  /*2bf0*/  ISETP.EQ.OR P6, PT, R6, RZ, P6 ;  /* 0x000000ff0600720c */ /* 0x000fe400037c2670 */
[----:B------:R-:W-:-:S04]  /*2c00*/  @!P1 LOP3.LUT R6, R7, 0x1, RZ, 0xc0, !PT ;  /* 0x0000000107069812 */ /* 0x000fc800078ec0ff */
[----:B------:R-:W-:Y:S02]  /*2c10*/  @!P1 PRMT R48, R6, 0x7610, R48 ;  /* 0x0000761006309816 */ /* 0x000fe40000000030 */
[----:B------:R-:W1:Y:S02]  /*2c20*/  LDC.64 R6, c[0x0][0x380] ;  /* 0x0000e000ff067b82 */ /* 0x000e640000000a00 */
[----:B------:R-:W-:-:S03]  /*2c30*/  PRMT R55, R48, 0x9910, RZ ;  /* 0x0000991030377816 */ /* 0x000fc600000000ff */
[----:B------:R-:W-:Y:S02]  /*2c40*/  @!P6 SHF.R.U64 R54, R53, R12, R52 ;  /* 0x0000000c3536e219 */ /* 0x000fe40000001234 */
[----:B------:R-:W-:Y:S02]  /*2c50*/  ISETP.EQ.OR P0, PT, R55, RZ, !P0 ;  /* 0x000000ff3700720c */ /* 0x000fe40004702670 */
[----:B------:R-:W-:-:S04]  /*2c60*/  @!P6 LOP3.LUT R54, R54, 0x1, RZ, 0xc0, !PT ;  /* 0x000000013636e812 */ /* 0x000fc800078ec0ff */
[----:B------:R-:W-:-:S04]  /*2c70*/  @!P6 PRMT R47, R54, 0x7610, R47 ;  /* 0x00007610362fe816 */ /* 0x000fc8000000002f */
[----:B------:R-:W-:-:S03]  /*2c80*/  PRMT R55, R47, 0x9910, RZ ;  /* 0x000099102f377816 */ /* 0x000fc600000000ff */
[----:B------:R-:W-:Y:S02]  /*2c90*/  @!P0 SHF.R.U64 R54, R53, R24, R52 ;  /* 0x0000001835368219 */ /* 0x000fe40000001234 */
[----:B------:R-:W-:Y:S02]  /*2ca0*/  ISETP.EQ.OR P5, PT, R55, RZ, P5 ;  /* 0x000000ff3700720c */ /* 0x000fe40002fa2670 */
[----:B------:R-:W-:Y:S01]  /*2cb0*/  @!P0 LOP3.LUT R54, R54, 0x1, RZ, 0xc0, !PT ;  /* 0x0000000136368812 */ /* 0x000fe200078ec0ff */
[----:B-1----:R-:W-:-:S03]  /*2cc0*/  IMAD.WIDE.U32 R6, R45, 0x8, R6 ;  /* 0x000000082d067825 */ /* 0x002fc600078e0006 */
[----:B------:R-:W-:Y:S02]  /*2cd0*/  @!P0 PRMT R48, R54, 0x7610, R48 ;  /* 0x0000761036308816 */ /* 0x000fe40000000030 */
[----:B0-----:R0:W-:Y:S02]  /*2ce0*/  STG.E.64 desc[UR8][R6.64], R8 ;  /* 0x0000000806007986 */ /* 0x0011e4000c101b08 */
[----:B------:R-:W-:-:S03]  /*2cf0*/  PRMT R55, R48, 0x9910, RZ ;  /* 0x0000991030377816 */ /* 0x000fc600000000ff */
[----:B------:R-:W-:Y:S02]  /*2d00*/  @!P5 SHF.R.U64 R54, R53, R10, R52 ;  /* 0x0000000a3536d219 */ /* 0x000fe40000001234 */
[----:B------:R-:W-:Y:S01]  /*2d10*/  ISETP.EQ.OR P3, PT, R55, RZ, !P3 ;  /* 0x000000ff3700720c */ /* 0x000fe20005f62670 */
[----:B------:R-:W-:Y:S01]  /*2d20*/  IMAD.MOV.U32 R55, RZ, RZ, 0x1 ;  /* 0x00000001ff377424 */ /* 0x000fe200078e00ff */
[----:B------:R-:W-:-:S04]  /*2d30*/  @!P5 LOP3.LUT R54, R54, 0x1, RZ, 0xc0, !PT ;  /* 0x000000013636d812 */ /* 0x000fc800078ec0ff */
[----:B------:R-:W-:Y:S02]  /*2d40*/  @!P5 PRMT R47, R54, 0x7610, R47 ;  /* 0x00007610362fd816 */ /* 0x000fe4000000002f */
[CC--:B------:R-:W-:Y:S02]  /*2d50*/  SHF.L.U32 R54, R55.reuse, R14.reuse, RZ ;  /* 0x0000000e37367219 */ /* 0x0c0fe400000006ff */
[----:B------:R-:W-:Y:S02]  /*2d60*/  SHF.L.U64.HI R57, R55, R14, RZ ;  /* 0x0000000e37397219 */ /* 0x000fe400000102ff */
[----:B0-----:R-:W-:Y:S02]  /*2d70*/  SEL R6, R54, RZ, !P4 ;  /* 0x000000ff36067207 */ /* 0x001fe40006000000 */
[----:B------:R-:W-:Y:S02]  /*2d80*/  @!P3 SHF.R.U64 R7, R53, R20, R52 ;  /* 0x000000143507b219 */ /* 0x000fe40000001234 */
[----:B------:R-:W-:-:S02]  /*2d90*/  SEL R57, R57, RZ, !P4 ;  /* 0x000000ff39397207 */ /* 0x000fc40006000000 */
[----:B------:R-:W-:Y:S02]  /*2da0*/  PRMT R54, R47, 0x9910, RZ ;  /* 0x000099102f367816 */ /* 0x000fe400000000ff */
[----:B------:R-:W-:Y:S02]  /*2db0*/  ISETP.GT.AND P4, PT, R4, 0x3, PT ;  /* 0x000000030400780c */ /* 0x000fe40003f84270 */
[----:B------:R-:W-:Y:S02]  /*2dc0*/  @!P3 LOP3.LUT R7, R7, 0x1, RZ, 0xc0, !PT ;  /* 0x000000010707b812 */ /* 0x000fe400078ec0ff */
[----:B------:R-:W-:Y:S02]  /*2dd0*/  ISETP.EQ.OR P4, PT, R54, RZ, P4 ;  /* 0x000000ff3600720c */ /* 0x000fe40002782670 */
[----:B------:R-:W-:Y:S02]  /*2de0*/  @!P3 PRMT R48, R7, 0x7610, R48 ;  /* 0x000076100730b816 */ /* 0x000fe40000000030 */
[----:B------:R-:W-:-:S02]  /*2df0*/  @P2 SHF.L.U64.HI R54, R55, R13, RZ ;  /* 0x0000000d37362219 */ /* 0x000fc400000102ff */
[----:B------:R-:W-:Y:S02]  /*2e00*/  @P2 SHF.L.U32 R7, R55, R13, RZ ;  /* 0x0000000d37072219 */ /* 0x000fe400000006ff */
[----:B------:R-:W-:Y:S02]  /*2e10*/  @P2 LOP3.LUT R57, R57, R54, RZ, 0xfc, !PT ;  /* 0x0000003639392212 */ /* 0x000fe400078efcff */
[----:B------:R-:W-:Y:S02]  /*2e20*/  @P2 LOP3.LUT R6, R6, R7, RZ, 0xfc, !PT ;  /* 0x0000000706062212 */ /* 0x000fe400078efcff */
[----:B------:R-:W-:Y:S02]  /*2e30*/  LOP3.LUT R7, R57, R44, RZ, 0xfc, !PT ;  /* 0x0000002c39077212 */ /* 0x000fe400078efcff */
[----:B------:R-:W-:Y:S02]  /*2e40*/  @!P6 SHF.L.U64.HI R54, R55, R12, RZ ;  /* 0x0000000c3736e219 */ /* 0x000fe400000102ff */
[----:B------:R-:W-:-:S02]  /*2e50*/  LOP3.LUT R6, R6, R43, RZ, 0xfc, !PT ;  /* 0x0000002b06067212 */ /* 0x000fc400078efcff */
[----:B------:R-:W-:Y:S02]  /*2e60*/  @!P6 SHF.L.U32 R57, R55, R12, RZ ;  /* 0x0000000c3739e219 */ /* 0x000fe400000006ff */
[----:B------:R-:W-:Y:S02]  /*2e70*/  @!P6 LOP3.LUT R7, R54, R7, RZ, 0xfc, !PT ;  /* 0x000000073607e212 */ /* 0x000fe400078efcff */
[----:B------:R-:W-:Y:S02]  /*2e80*/  @!P6 LOP3.LUT R6, R57, R6, RZ, 0xfc, !PT ;  /* 0x000000063906e212 */ /* 0x000fe400078efcff */
[----:B------:R-:W-:Y:S02]  /*2e90*/  LOP3.LUT P6, RZ, R43, R8, RZ, 0xc0, !PT ;  /* 0x000000082bff7212 */ /* 0x000fe400078cc0ff */
[----:B------:R-:W-:Y:S02]  /*2ea0*/  @!P4 SHF.R.U64 R54, R53, R22, R52 ;  /* 0x000000163536c219 */ /* 0x000fe40000001234 */
[----:B------:R-:W-:-:S02]  /*2eb0*/  LOP3.LUT P6, RZ, R44, R9, RZ, 0xc0, P6 ;  /* 0x000000092cff7212 */ /* 0x000fc400030cc0ff */
[----:B------:R-:W-:Y:S02]  /*2ec0*/  @!P4 LOP3.LUT R54, R54, 0x1, RZ, 0xc0, !PT ;  /* 0x000000013636c812 */ /* 0x000fe400078ec0ff */
[CC--:B------:R-:W-:Y:S02]  /*2ed0*/  @!P1 SHF.L.U32 R57, R55.reuse, R11.reuse, RZ ;  /* 0x0000000b37399219 */ /* 0x0c0fe400000006ff */
[----:B------:R-:W-:Y:S02]  /*2ee0*/  @!P4 PRMT R47, R54, 0x7610, R47 ;  /* 0x00007610362fc816 */ /* 0x000fe4000000002f */
[----:B------:R-:W-:Y:S02]  /*2ef0*/  @!P1 SHF.L.U64.HI R54, R55, R11, RZ ;  /* 0x0000000b37369219 */ /* 0x000fe400000102ff */
[----:B------:R-:W-:Y:S02]  /*2f00*/  @!P1 LOP3.LUT R6, R6, R57, RZ, 0xfc, !PT ;  /* 0x0000003906069212 */ /* 0x000fe400078efcff */
[----:B------:R-:W-:-:S02]  /*2f10*/  @!P1 LOP3.LUT R7, R7, R54, RZ, 0xfc, !PT ;  /* 0x0000003607079212 */ /* 0x000fc400078efcff */
[----:B------:R-:W-:Y:S02]  /*2f20*/  PLOP3.LUT P1, PT, PT, PT, PT, 0x80, 0x8 ;  /* 0x000000000008781c */ /* 0x000fe40003f2f070 */
[CC--:B------:R-:W-:Y:S02]  /*2f30*/  @!P5 SHF.L.U64.HI R54, R55.reuse, R10.reuse, RZ ;  /* 0x0000000a3736d219 */ /* 0x0c0fe400000102ff */
[----:B------:R-:W-:Y:S01]  /*2f40*/  @!P5 SHF.L.U32 R57, R55, R10, RZ ;  /* 0x0000000a3739d219 */ /* 0x000fe200000006ff */
[----:B------:R-:W-:Y:S08]  /*2f50*/  @P6 BRA `(.L_x_54) ;  /* 0x0000000000106947 */ /* 0x000ff00003800000 */
[----:B------:R-:W-:Y:S02]  /*2f60*/  LOP3.LUT P1, RZ, R29, R8, RZ, 0xc0, !PT ;  /* 0x000000081dff7212 */ /* 0x000fe4000782c0ff */
[----:B------:R-:W-:Y:S02]  /*2f70*/  LOP3.LUT R6, R6, R29, RZ, 0xfc, !PT ;  /* 0x0000001d06067212 */ /* 0x000fe400078efcff */
[----:B------:R-:W-:Y:S02]  /*2f80*/  LOP3.LUT P1, RZ, R30, R9, RZ, 0xc0, P1 ;  /* 0x000000091eff7212 */ /* 0x000fe4000082c0ff */
[----:B------:R-:W-:-:S11]  /*2f90*/  LOP3.LUT R7, R7, R30, RZ, 0xfc, !PT ;  /* 0x0000001e07077212 */ /* 0x000fd600078efcff */
.L_x_54:
[----:B------:R-:W-:Y:S02]  /*2fa0*/  @!P5 LOP3.LUT R7, R54, R7, RZ, 0xfc, !PT ;  /* 0x000000073607d212 */ /* 0x000fe400078efcff */
[----:B------:R-:W-:Y:S02]  /*2fb0*/  @!P5 LOP3.LUT R6, R57, R6, RZ, 0xfc, !PT ;  /* 0x000000063906d212 */ /* 0x000fe400078efcff */
[----:B------:R-:W-:Y:S02]  /*2fc0*/  ISETP.GT.AND P6, PT, R4, 0x2, PT ;  /* 0x000000020400780c */ /* 0x000fe40003fc4270 */
[----:B------:R-:W-:Y:S02]  /*2fd0*/  PRMT R56, R48, 0x9910, RZ ;  /* 0x0000991030387816 */ /* 0x000fe400000000ff */
[----:B------:R-:W-:Y:S02]  /*2fe0*/  PRMT R54, R47, 0x9910, RZ ;  /* 0x000099102f367816 */ /* 0x000fe400000000ff */
[----:B------:R-:W-:-:S02]  /*2ff0*/  ISETP.GE.AND P5, PT, R4, 0x5, PT ;  /* 0x000000050400780c */ /* 0x000fc40003fa6270 */
[----:B------:R-:W-:Y:S02]  /*3000*/  ISETP.EQ.OR P6, PT, R54, RZ, P6 ;  /* 0x000000ff3600720c */ /* 0x000fe400037c2670 */
[----:B------:R-:W-:Y:S02]  /*3010*/  ISETP.EQ.OR P5, PT, R56, RZ, !P5 ;  /* 0x000000ff3800720c */ /* 0x000fe40006fa2670 */
[----:B------:R-:W-:Y:S02]  /*3020*/  @!P0 LOP3.LUT R6, R6, R39, RZ, 0xfc, !PT ;  /* 0x0000002706068212 */ /* 0x000fe400078efcff */
[----:B------:R-:W-:Y:S02]  /*3030*/  @!P0 LOP3.LUT R7, R7, R40, RZ, 0xfc, !PT ;  /* 0x0000002807078212 */ /* 0x000fe400078efcff */
[----:B------:R-:W-:-:S04]  /*3040*/  ISETP.GT.AND P0, PT, R4, 0x1, PT ;  /* 0x000000010400780c */ /* 0x000fc80003f04270 */
[----:B------:R-:W-:Y:S02]  /*3050*/  P2R R57, PR, RZ, 0x1 ;  /* 0x00000001ff397803 */ /* 0x000fe40000000000 */
[C-C-:B------:R-:W-:Y:S02]  /*3060*/  @!P6 SHF.R.U64 R54, R53.reuse, R18, R52.reuse ;  /* 0x000000123536e219 */ /* 0x140fe40000001234 */
[----:B------:R-:W-:Y:S02]  /*3070*/  @!P5 SHF.R.U64 R56, R53, R16, R52 ;  /* 0x000000103538d219 */ /* 0x000fe40000001234 */
[----:B------:R-:W-:Y:S02]  /*3080*/  @!P6 LOP3.LUT R54, R54, 0x1, RZ, 0xc0, !PT ;  /* 0x000000013636e812 */ /* 0x000fe400078ec0ff */
[----:B------:R-:W-:Y:S02]  /*3090*/  @!P5 LOP3.LUT R56, R56, 0x1, RZ, 0xc0, !PT ;  /* 0x000000013838d812 */ /* 0x000fe400078ec0ff */
[----:B------:R-:W-:-:S02]  /*30a0*/  @!P6 PRMT R47, R54, 0x7610, R47 ;  /* 0x00007610362fe816 */ /* 0x000fc4000000002f */
[----:B------:R-:W-:Y:S02]  /*30b0*/  @!P5 PRMT R48, R56, 0x7610, R48 ;  /* 0x000076103830d816 */ /* 0x000fe40000000030 */
[----:B------:R-:W-:Y:S01]  /*30c0*/  PLOP3.LUT P0, PT, PT, PT, PT, 0x80, 0x8 ;  /* 0x000000000008781c */ /* 0x000fe20003f0f070 */
[----:B------:R-:W-:-:S12]  /*30d0*/  @P1 BRA `(.L_x_55) ;  /* 0x0000000000101947 */ /* 0x000fd80003800000 */
[----:B------:R-:W-:Y:S02]  /*30e0*/  LOP3.LUT P0, RZ, R27, R8, RZ, 0xc0, !PT ;  /* 0x000000081bff7212 */ /* 0x000fe4000780c0ff */
[----:B------:R-:W-:Y:S02]  /*30f0*/  LOP3.LUT R6, R6, R27, RZ, 0xfc, !PT ;  /* 0x0000001b06067212 */ /* 0x000fe400078efcff */
[----:B------:R-:W-:Y:S02]  /*3100*/  LOP3.LUT P0, RZ, R28, R9, RZ, 0xc0, P0 ;  /* 0x000000091cff7212 */ /* 0x000fe4000000c0ff */
[----:B------:R-:W-:-:S11]  /*3110*/  LOP3.LUT R7, R7, R28, RZ, 0xfc, !PT ;  /* 0x0000001c07077212 */ /* 0x000fd600078efcff */
.L_x_55:
[----:B------:R-:W-:Y:S02]  /*3120*/  @!P4 LOP3.LUT R6, R37, R6, RZ, 0xfc, !PT ;  /* 0x000000062506c212 */ /* 0x000fe400078efcff */
[----:B------:R-:W-:Y:S02]  /*3130*/  @!P4 LOP3.LUT R7, R38, R7, RZ, 0xfc, !PT ;  /* 0x000000072607c212 */ /* 0x000fe400078efcff */
[----:B------:R-:W-:Y:S02]  /*3140*/  PRMT R56, R48, 0x9910, RZ ;  /* 0x0000991030387816 */ /* 0x000fe400000000ff */
[C---:B------:R-:W-:Y:S02]  /*3150*/  ISETP.GE.AND P1, PT, R4.reuse, 0x6, PT ;  /* 0x000000060400780c */ /* 0x040fe40003f26270 */
[----:B------:R-:W-:Y:S02]  /*3160*/  PRMT R54, R47, 0x9910, RZ ;  /* 0x000099102f367816 */ /* 0x000fe400000000ff */
[----:B------:R-:W-:-:S02]  /*3170*/  ISETP.GT.AND P4, PT, R4, 0x1, PT ;  /* 0x000000010400780c */ /* 0x000fc40003f84270 */
[----:B------:R-:W-:Y:S02]  /*3180*/  ISETP.EQ.OR P1, PT, R56, RZ, !P1 ;  /* 0x000000ff3800720c */ /* 0x000fe40004f22670 */
[----:B------:R-:W-:Y:S02]  /*3190*/  ISETP.EQ.OR P4, PT, R54, RZ, P4 ;  /* 0x000000ff3600720c */ /* 0x000fe40002782670 */
[----:B------:R-:W-:Y:S02]  /*31a0*/  @!P3 LOP3.LUT R6, R6, R35, RZ, 0xfc, !PT ;  /* 0x000000230606b212 */ /* 0x000fe400078efcff */
[----:B------:R-:W-:Y:S02]  /*31b0*/  @!P3 LOP3.LUT R7, R7, R36, RZ, 0xfc, !PT ;  /* 0x000000240707b212 */ /* 0x000fe400078efcff */
[----:B------:R-:W-:-:S05]  /*31c0*/  PLOP3.LUT P3, PT, PT, PT, PT, 0x80, 0x8 ;  /* 0x000000000008781c */ /* 0x000fca0003f6f070 */
[C-C-:B------:R-:W-:Y:S02]  /*31d0*/  @!P1 SHF.R.U64 R54, R53.reuse, R0, R52.reuse ;  /* 0x0000000035369219 */ /* 0x140fe40000001234 */
[----:B------:R-:W-:Y:S01]  /*31e0*/  @!P4 SHF.R.U64 R53, R53, R46, R52 ;  /* 0x0000002e3535c219 */ /* 0x000fe20000001234 */
[----:B------:R-:W-:Y:S06]  /*31f0*/  @P0 BRA `(.L_x_56) ;  /* 0x0000000000100947 */ /* 0x000fec0003800000 */
[----:B------:R-:W-:Y:S02]  /*3200*/  LOP3.LUT P3, RZ, R25, R8, RZ, 0xc0, !PT ;  /* 0x0000000819ff7212 */ /* 0x000fe4000786c0ff */
[----:B------:R-:W-:Y:S02]  /*3210*/  LOP3.LUT R6, R6, R25, RZ, 0xfc, !PT ;  /* 0x0000001906067212 */ /* 0x000fe400078efcff */
[----:B------:R-:W-:Y:S02]  /*3220*/  LOP3.LUT P3, RZ, R26, R9, RZ, 0xc0, P3 ;  /* 0x000000091aff7212 */ /* 0x000fe4000186c0ff */
[----:B------:R-:W-:-:S11]  /*3230*/  LOP3.LUT R7, R7, R26, RZ, 0xfc, !PT ;  /* 0x0000001a07077212 */ /* 0x000fd600078efcff */
.L_x_56:
[----:B------:R-:W-:Y:S02]  /*3240*/  @!P6 LOP3.LUT R6, R33, R6, RZ, 0xfc, !PT ;  /* 0x000000062106e212 */ /* 0x000fe400078efcff */
[----:B------:R-:W-:Y:S02]  /*3250*/  @!P6 LOP3.LUT R7, R34, R7, RZ, 0xfc, !PT ;  /* 0x000000072207e212 */ /* 0x000fe400078efcff */
[----:B------:R-:W-:Y:S02]  /*3260*/  @!P1 LOP3.LUT R52, R54, 0x1, RZ, 0xc0, !PT ;  /* 0x0000000136349812 */ /* 0x000fe400078ec0ff */
[----:B------:R-:W-:Y:S02]  /*3270*/  PLOP3.LUT P0, PT, PT, PT, PT, 0x80, 0x8 ;  /* 0x000000000008781c */ /* 0x000fe40003f0f070 */
[----:B------:R-:W-:Y:S02]  /*3280*/  @!P5 LOP3.LUT R6, R6, R5, RZ, 0xfc, !PT ;  /* 0x000000050606d212 */ /* 0x000fe400078efcff */
[----:B------:R-:W-:-:S02]  /*3290*/  @!P5 LOP3.LUT R7, R7, R32, RZ, 0xfc, !PT ;  /* 0x000000200707d212 */ /* 0x000fc400078efcff */
[CC--:B------:R-:W-:Y:S02]  /*32a0*/  @!P4 SHF.L.U64.HI R54, R55.reuse, R46.reuse, RZ ;  /* 0x0000002e3736c219 */ /* 0x0c0fe400000102ff */
[----:B------:R-:W-:Y:S01]  /*32b0*/  @!P4 SHF.L.U32 R57, R55, R46, RZ ;  /* 0x0000002e3739c219 */ /* 0x000fe200000006ff */
[----:B------:R-:W-:Y:S06]  /*32c0*/  @P3 BRA `(.L_x_57) ;  /* 0x0000000000103947 */ /* 0x000fec0003800000 */
[----:B------:R-:W-:Y:S02]  /*32d0*/  LOP3.LUT P0, RZ, R21, R8, RZ, 0xc0, !PT ;  /* 0x0000000815ff7212 */ /* 0x000fe4000780c0ff */
[----:B------:R-:W-:Y:S02]  /*32e0*/  LOP3.LUT R6, R6, R21, RZ, 0xfc, !PT ;  /* 0x0000001506067212 */ /* 0x000fe400078efcff */
[----:B------:R-:W-:Y:S02]  /*32f0*/  LOP3.LUT P0, RZ, R23, R9, RZ, 0xc0, P0 ;  /* 0x0000000917ff7212 */ /* 0x000fe4000000c0ff */
[----:B------:R-:W-:-:S11]  /*3300*/  LOP3.LUT R7, R7, R23, RZ, 0xfc, !PT ;  /* 0x0000001707077212 */ /* 0x000fd600078efcff */
.L_x_57:
[----:B------:R-:W-:Y:S02]  /*3310*/  @!P1 PRMT R48, R52, 0x7610, R48 ;  /* 0x0000761034309816 */ /* 0x000fe40000000030 */
[----:B------:R-:W-:Y:S02]  /*3320*/  @!P4 LOP3.LUT R7, R54, R7, RZ, 0xfc, !PT ;  /* 0x000000073607c212 */ /* 0x000fe400078efcff */
[----:B------:R-:W-:Y:S02]  /*3330*/  @!P4 LOP3.LUT R6, R57, R6, RZ, 0xfc, !PT ;  /* 0x000000063906c212 */ /* 0x000fe400078efcff */
[----:B------:R-:W-:Y:S02]  /*3340*/  @!P4 LOP3.LUT R52, R53, 0x1, RZ, 0xc0, !PT ;  /* 0x000000013534c812 */ /* 0x000fe400078ec0ff */
[CC--:B------:R-:W-:Y:S02]  /*3350*/  @!P1 SHF.L.U32 R57, R55.reuse, R0.reuse, RZ ;  /* 0x0000000037399219 */ /* 0x0c0fe400000006ff */
[----:B------:R-:W-:-:S02]  /*3360*/  @!P1 SHF.L.U64.HI R54, R55, R0, RZ ;  /* 0x0000000037369219 */ /* 0x000fc400000102ff */
[----:B------:R-:W-:Y:S02]  /*3370*/  @!P4 PRMT R47, R52, 0x7610, R47 ;  /* 0x00007610342fc816 */ /* 0x000fe4000000002f */
[----:B------:R-:W-:Y:S02]  /*3380*/  CS2R R52, SRZ ;  /* 0x0000000000347805 */ /* 0x000fe4000001ff00 */
[----:B------:R-:W-:Y:S02]  /*3390*/  @!P1 LOP3.LUT R6, R6, R57, RZ, 0xfc, !PT ;  /* 0x0000003906069212 */ /* 0x000fe400078efcff */
[----:B------:R-:W-:Y:S01]  /*33a0*/  @!P1 LOP3.LUT R7, R7, R54, RZ, 0xfc, !PT ;  /* 0x0000003607079212 */ /* 0x000fe200078efcff */
[----:B------:R-:W-:Y:S06]  /*33b0*/  @P0 BRA `(.L_x_58) ;  /* 0x0000000000180947 */ /* 0x000fec0003800000 */
[----:B------:R-:W-:Y:S02]  /*33c0*/  LOP3.LUT P0, RZ, R17, R8, RZ, 0xc0, !PT ;  /* 0x0000000811ff7212 */ /* 0x000fe4000780c0ff */
[----:B------:R-:W-:Y:S02]  /*33d0*/  LOP3.LUT R6, R6, R17, RZ, 0xfc, !PT ;  /* 0x0000001106067212 */ /* 0x000fe400078efcff */
[----:B------:R-:W-:Y:S02]  /*33e0*/  LOP3.LUT P0, RZ, R19, R9, RZ, 0xc0, P0 ;  /* 0x0000000913ff7212 */ /* 0x000fe4000000c0ff */
[----:B------:R-:W-:Y:S02]  /*33f0*/  LOP3.LUT R7, R7, R19, RZ, 0xfc, !PT ;  /* 0x0000001307077212 */ /* 0x000fe400078efcff */
[----:B------:R-:W-:Y:S02]  /*3400*/  SEL R53, R31, RZ, !P0 ;  /* 0x000000ff1f357207 */ /* 0x000fe40004000000 */
[----:B------:R-:W-:-:S07]  /*3410*/  SEL R52, R49, RZ, !P0 ;  /* 0x000000ff31347207 */ /* 0x000fce0004000000 */
.L_x_58:
[----:B------:R-:W0:Y:S01]  /*3420*/  LDC.64 R8, c[0x0][0x388] ;  /* 0x0000e200ff087b82 */ /* 0x000e220000000a00 */
[----:B------:R-:W-:Y:S02]  /*3430*/  PRMT R48, R48, 0x9910, RZ ;  /* 0x0000991030307816 */ /* 0x000fe400000000ff */
[----:B------:R-:W-:Y:S02]  /*3440*/  PRMT R47, R47, 0x9910, RZ ;  /* 0x000099102f2f7816 */ /* 0x000fe400000000ff */
[----:B------:R-:W-:Y:S02]  /*3450*/  ISETP.GT.AND P3, PT, R4, 0x6, PT ;  /* 0x000000060400780c */ /* 0x000fe40003f64270 */
[----:B------:R-:W-:Y:S02]  /*3460*/  ISETP.NE.AND P1, PT, R48, RZ, PT ;  /* 0x000000ff3000720c */ /* 0x000fe40003f25270 */
[----:B------:R-:W-:Y:S02]  /*3470*/  ISETP.NE.AND P0, PT, R47, RZ, PT ;  /* 0x000000ff2f00720c */ /* 0x000fe40003f05270 */
[----:B------:R-:W-:-:S02]  /*3480*/  SEL R47, R41, RZ, P3 ;  /* 0x000000ff292f7207 */ /* 0x000fc40001800000 */
[----:B------:R-:W-:Y:S02]  /*3490*/  SEL R48, R50, RZ, P3 ;  /* 0x000000ff32307207 */ /* 0x000fe40001800000 */
[----:B------:R-:W-:Y:S02]  /*34a0*/  SEL R54, R42, RZ, !P2 ;  /* 0x000000ff2a367207 */ /* 0x000fe40005000000 */
[----:B------:R-:W-:Y:S02]  /*34b0*/  SEL R55, R51, RZ, !P2 ;  /* 0x000000ff33377207 */ /* 0x000fe40005000000 */
[----:B------:R-:W-:Y:S02]  /*34c0*/  SEL R47, R47, RZ, P1 ;  /* 0x000000ff2f2f7207 */ /* 0x000fe40000800000 */
[----:B------:R-:W-:Y:S02]  /*34d0*/  SEL R48, R48, RZ, P1 ;  /* 0x000000ff30307207 */ /* 0x000fe40000800000 */
[----:B------:R-:W-:Y:S01]  /*34e0*/  SEL R54, R54, RZ, P0 ;  /* 0x000000ff36367207 */ /* 0x000fe20000000000 */
[----:B0-----:R-:W-:Y:S01]  /*34f0*/  IMAD.WIDE.U32 R8, R45, 0x8, R8 ;  /* 0x000000082d087825 */ /* 0x001fe200078e0008 */
[----:B------:R-:W-:-:S02]  /*3500*/  SEL R55, R55, RZ, P0 ;  /* 0x000000ff37377207 */ /* 0x000fc40000000000 */
[----:B------:R-:W-:Y:S01]  /*3510*/  LOP3.LUT R6, R47, R6, R54, 0xfe, !PT ;  /* 0x000000062f067212 */ /* 0x000fe200078efe36 */
[----:B------:R-:W-:Y:S01]  /*3520*/  VIADD R45, R45, 0x1 ;  /* 0x000000012d2d7836 */ /* 0x000fe20000000000 */
[----:B------:R-:W-:Y:S02]  /*3530*/  LOP3.LUT R7, R48, R7, R55, 0xfe, !PT ;  /* 0x0000000730077212 */ /* 0x000fe400078efe37 */
[----:B------:R-:W-:Y:S02]  /*3540*/  LOP3.LUT R6, R6, R53, RZ, 0xfc, !PT ;  /* 0x0000003506067212 */ /* 0x000fe400078efcff */
[----:B------:R-:W-:Y:S02]  /*3550*/  ISETP.NE.AND P0, PT, R45, R15, PT ;  /* 0x0000000f2d00720c */ /* 0x000fe40003f05270 */
[----:B------:R-:W-:-:S05]  /*3560*/  LOP3.LUT R7, R7, R52, RZ, 0xfc, !PT ;  /* 0x0000003407077212 */ /* 0x000fca00078efcff */
[----:B------:R0:W-:Y:S06]  /*3570*/  STG.E.64 desc[UR8][R8.64], R6 ;  /* 0x0000000608007986 */ /* 0x0001ec000c101b08 */
[----:B------:R-:W-:Y:S05]  /*3580*/  @!P0 EXIT ;  /* 0x000000000000894d */ /* 0x000fea0003800000 */
[----:B------:R-:W-:Y:S05]  /*3590*/  BRA `(.L_x_59) ;  /* 0xfffffff000d87947 */ /* 0x000fea000383ffff */
.L_x_37:
[----:B------:R-:W-:-:S04]  /*35a0*/  ISETP.NE.U32.AND P0, PT, R2, RZ, PT ;  /* 0x000000ff0200720c */ /* 0x000fc80003f05070 */
[----:B------:R-:W-:-:S13]  /*35b0*/  ISETP.NE.AND.EX P0, PT, R3, RZ, PT, P0 ;  /* 0x000000ff0300720c */ /* 0x000fda0003f05300 */
[----:B------:R-:W-:Y:S05]  /*35c0*/  @P0 BRA `(.L_x_60) ;  /* 0x0000000800140947 */ /* 0x000fea0003800000 */
[----:B------:R-:W-:Y:S01]  /*35d0*/  IMAD.IADD R2, R7, 0x1, R6 ;  /* 0x0000000107027824 */ /* 0x000fe200078e0206 */
[----:B------:R-:W-:Y:S01]  /*35e0*/  ISETP.GE.AND P0, PT, R4, 0x7, PT ;  /* 0x000000070400780c */ /* 0x000fe20003f06270 */
[----:B------:R-:W-:Y:S01]  /*35f0*/  VIADD R8, R44, 0xffffffff ;  /* 0xffffffff2c087836 */ /* 0x000fe20000000000 */
[----:B------:R-:W-:Y:S01]  /*3600*/  ISETP.GE.AND P6, PT, R4, 0x1, PT ;  /* 0x000000010400780c */ /* 0x000fe20003fc6270 */
[----:B------:R-:W-:Y:S01]  /*3610*/  IMAD R15, R15, 0x8, R4 ;  /* 0x000000080f0f7824 */ /* 0x000fe200078e0204 */
[C---:B------:R-:W-:Y:S01]  /*3620*/  SHF.L.U32 R6, R5.reuse, R2, RZ ;  /* 0x0000000205067219 */ /* 0x040fe200000006ff */
[----:B------:R-:W-:Y:S01]  /*3630*/  VIADD R16, R44, 0xfffffffe ;  /* 0xfffffffe2c107836 */ /* 0x000fe20000000000 */
[----:B------:R-:W-:Y:S01]  /*3640*/  SHF.L.U32 R7, R5, R8, RZ ;  /* 0x0000000805077219 */ /* 0x000fe200000006ff */
[----:B------:R-:W-:Y:S01]  /*3650*/  VIADD R14, R15, 0xfffffff8 ;  /* 0xfffffff80f0e7836 */ /* 0x000fe20000000000 */
[----:B------:R-:W-:Y:S01]  /*3660*/  SEL R6, R6, RZ, !P0 ;  /* 0x000000ff06067207 */ /* 0x000fe20004000000 */
[----:B------:R-:W-:Y:S01]  /*3670*/  IMAD.MOV R10, RZ, RZ, -R10 ;  /* 0x000000ffff0a7224 */ /* 0x000fe200078e0a0a */
[----:B------:R-:W-:-:S02]  /*3680*/  SEL R7, R7, RZ, P6 ;  /* 0x000000ff07077207 */ /* 0x000fc40003000000 */
[C---:B------:R-:W-:Y:S02]  /*3690*/  SHF.L.U32 R3, R5.reuse, R14, RZ ;  /* 0x0000000e05037219 */ /* 0x040fe400000006ff */
[----:B------:R-:W-:Y:S02]  /*36a0*/  SHF.L.U64.HI R9, R5, R8, RZ ;  /* 0x0000000805097219 */ /* 0x000fe400000102ff */
[----:B------:R-:W-:Y:S01]  /*36b0*/  LOP3.LUT R7, R3, R6, R7, 0xfe, !PT ;  /* 0x0000000603077212 */ /* 0x000fe200078efe07 */
[----:B------:R-:W-:Y:S01]  /*36c0*/  VIADD R6, R2, 0x1 ;  /* 0x0000000102067836 */ /* 0x000fe20000000000 */
[C---:B------:R-:W-:Y:S02]  /*36d0*/  ISETP.GE.AND P4, PT, R4.reuse, 0x2, PT ;  /* 0x000000020400780c */ /* 0x040fe40003f86270 */
[----:B------:R-:W-:Y:S02]  /*36e0*/  ISETP.GE.AND P5, PT, R4, 0x6, PT ;  /* 0x000000060400780c */ /* 0x000fe40003fa6270 */
[----:B------:R-:W-:-:S02]  /*36f0*/  SHF.L.U64.HI R12, R5, R2, RZ ;  /* 0x00000002050c7219 */ /* 0x000fc400000102ff */
[C---:B------:R-:W-:Y:S02]  /*3700*/  SHF.L.U32 R3, R5.reuse, R16, RZ ;  /* 0x0000001005037219 */ /* 0x040fe400000006ff */
[----:B------:R-:W-:Y:S02]  /*3710*/  SHF.L.U32 R8, R5, R6, RZ ;  /* 0x0000000605087219 */ /* 0x000fe400000006ff */
[----:B------:R-:W-:Y:S02]  /*3720*/  SEL R9, R9, RZ, P6 ;  /* 0x000000ff09097207 */ /* 0x000fe40003000000 */
[----:B------:R-:W-:Y:S02]  /*3730*/  SHF.L.U64.HI R14, R5, R14, RZ ;  /* 0x0000000e050e7219 */ /* 0x000fe400000102ff */
[----:B------:R-:W-:Y:S02]  /*3740*/  SEL R12, R12, RZ, !P0 ;  /* 0x000000ff0c0c7207 */ /* 0x000fe40004000000 */
[----:B------:R-:W-:-:S02]  /*3750*/  SEL R3, R3, RZ, P4 ;  /* 0x000000ff03037207 */ /* 0x000fc40002000000 */
[----:B------:R-:W-:Y:S02]  /*3760*/  SEL R8, R8, RZ, !P5 ;  /* 0x000000ff08087207 */ /* 0x000fe40006800000 */
[----:B------:R-:W-:Y:S01]  /*3770*/  LOP3.LUT R9, R14, R12, R9, 0xfe, !PT ;  /* 0x0000000c0e097212 */ /* 0x000fe200078efe09 */
[----:B------:R-:W-:Y:S01]  /*3780*/  VIADD R14, R15, 0xfffffff0 ;  /* 0xfffffff00f0e7836 */ /* 0x000fe20000000000 */
[----:B------:R-:W-:Y:S01]  /*3790*/  LOP3.LUT R3, R3, R7, R8, 0xfe, !PT ;  /* 0x0000000703037212 */ /* 0x000fe200078efe08 */
[----:B------:R-:W-:Y:S01]  /*37a0*/  VIADD R8, R2, 0x2 ;  /* 0x0000000202087836 */ /* 0x000fe20000000000 */
[----:B------:R-:W-:Y:S01]  /*37b0*/  SHF.L.U64.HI R7, R5, R16, RZ ;  /* 0x0000001005077219 */ /* 0x000fe200000102ff */
[----:B------:R-:W-:Y:S01]  /*37c0*/  VIADD R16, R15, 0xffffffe0 ;  /* 0xffffffe00f107836 */ /* 0x000fe20000000000 */
[----:B------:R-:W-:Y:S02]  /*37d0*/  SHF.L.U64.HI R12, R5, R6, RZ ;  /* 0x00000006050c7219 */ /* 0x000fe400000102ff */
[----:B------:R-:W-:-:S02]  /*37e0*/  SEL R7, R7, RZ, P4 ;  /* 0x000000ff07077207 */ /* 0x000fc40002000000 */
[----:B------:R-:W-:Y:S02]  /*37f0*/  SEL R12, R12, RZ, !P5 ;  /* 0x000000ff0c0c7207 */ /* 0x000fe40006800000 */
[----:B------:R-:W-:Y:S02]  /*3800*/  ISETP.GE.AND P3, PT, R4, 0x5, PT ;  /* 0x000000050400780c */ /* 0x000fe40003f66270 */
[----:B------:R-:W-:Y:S02]  /*3810*/  SHF.L.U32 R6, R5, R8, RZ ;  /* 0x0000000805067219 */ /* 0x000fe400000006ff */
[----:B------:R-:W-:Y:S01]  /*3820*/  LOP3.LUT R7, R7, R9, R12, 0xfe, !PT ;  /* 0x0000000907077212 */ /* 0x000fe200078efe0c */
[----:B------:R-:W-:Y:S01]  /*3830*/  VIADD R12, R44, 0xfffffffd ;  /* 0xfffffffd2c0c7836 */ /* 0x000fe20000000000 */
[----:B------:R-:W-:Y:S02]  /*3840*/  SHF.L.U32 R11, R5, R14, RZ ;  /* 0x0000000e050b7219 */ /* 0x000fe400000006ff */
[----:B------:R-:W-:-:S02]  /*3850*/  SEL R6, R6, RZ, !P3 ;  /* 0x000000ff06067207 */ /* 0x000fc40005800000 */
[C---:B------:R-:W-:Y:S02]  /*3860*/  SHF.L.U64.HI R8, R5.reuse, R8, RZ ;  /* 0x0000000805087219 */ /* 0x040fe400000102ff */
[----:B------:R-:W-:Y:S02]  /*3870*/  LOP3.LUT R6, R6, R3, R11, 0xfe, !PT ;  /* 0x0000000306067212 */ /* 0x000fe400078efe0b */
[CC--:B------:R-:W-:Y:S02]  /*3880*/  SHF.L.U32 R9, R5.reuse, R12.reuse, RZ ;  /* 0x0000000c05097219 */ /* 0x0c0fe400000006ff */
[----:B------:R-:W-:Y:S01]  /*3890*/  SHF.L.U64.HI R11, R5, R12, RZ ;  /* 0x0000000c050b7219 */ /* 0x000fe200000102ff */
[----:B------:R-:W-:Y:S01]  /*38a0*/  VIADD R12, R15, 0xffffffe8 ;  /* 0xffffffe80f0c7836 */ /* 0x000fe20000000000 */
[----:B------:R-:W-:Y:S02]  /*38b0*/  SHF.L.U64.HI R14, R5, R14, RZ ;  /* 0x0000000e050e7219 */ /* 0x000fe400000102ff */
[----:B------:R-:W-:-:S02]  /*38c0*/  SEL R8, R8, RZ, !P3 ;  /* 0x000000ff08087207 */ /* 0x000fc40005800000 */
[----:B------:R-:W-:Y:S02]  /*38d0*/  ISETP.GE.AND P2, PT, R4, 0x3, PT ;  /* 0x000000030400780c */ /* 0x000fe40003f46270 */
[----:B------:R-:W-:Y:S01]  /*38e0*/  LOP3.LUT R8, R8, R7, R14, 0xfe, !PT ;  /* 0x0000000708087212 */ /* 0x000fe200078efe0e */
[----:B------:R-:W-:Y:S01]  /*38f0*/  VIADD R14, R44, 0xfffffffc ;  /* 0xfffffffc2c0e7836 */ /* 0x000fe20000000000 */
[-C--:B------:R-:W-:Y:S02]  /*3900*/  SHF.L.U32 R3, R5, R12.reuse, RZ ;  /* 0x0000000c05037219 */ /* 0x080fe400000006ff */
[----:B------:R-:W-:Y:S01]  /*3910*/  ISETP.GE.AND P1, PT, R4, 0x4, PT ;  /* 0x000000040400780c */ /* 0x000fe20003f26270 */
[----:B------:R-:W-:Y:S01]  /*3920*/  VIADD R4, R2, 0x3 ;  /* 0x0000000302047836 */ /* 0x000fe20000000000 */
[----:B------:R-:W-:Y:S02]  /*3930*/  SEL R11, R11, RZ, P2 ;  /* 0x000000ff0b0b7207 */ /* 0x000fe40001000000 */
[----:B------:R-:W-:-:S02]  /*3940*/  SHF.L.U64.HI R12, R5, R12, RZ ;  /* 0x0000000c050c7219 */ /* 0x000fc400000102ff */
[----:B------:R-:W-:Y:S02]  /*3950*/  SEL R9, R9, RZ, P2 ;  /* 0x000000ff09097207 */ /* 0x000fe40001000000 */
[----:B------:R-:W-:Y:S02]  /*3960*/  LOP3.LUT R11, R12, R8, R11, 0xfe, !PT ;  /* 0x000000080c0b7212 */ /* 0x000fe400078efe0b */
[----:B------:R-:W-:Y:S01]  /*3970*/  LOP3.LUT R9, R3, R6, R9, 0xfe, !PT ;  /* 0x0000000603097212 */ /* 0x000fe200078efe09 */
[----:B------:R-:W-:Y:S01]  /*3980*/  VIADD R6, R2, 0x4 ;  /* 0x0000000402067836 */ /* 0x000fe20000000000 */
[C---:B------:R-:W-:Y:S02]  /*3990*/  SHF.L.U64.HI R8, R5.reuse, R14, RZ ;  /* 0x0000000e05087219 */ /* 0x040fe400000102ff */
[C---:B------:R-:W-:Y:S02]  /*39a0*/  SHF.L.U64.HI R7, R5.reuse, R4, RZ ;  /* 0x0000000405077219 */ /* 0x040fe400000102ff */
[----:B------:R-:W-:-:S02]  /*39b0*/  SHF.L.U32 R14, R5, R14, RZ ;  /* 0x0000000e050e7219 */ /* 0x000fc400000006ff */
[----:B------:R-:W-:Y:S02]  /*39c0*/  SHF.L.U32 R3, R5, R4, RZ ;  /* 0x0000000405037219 */ /* 0x000fe400000006ff */
[----:B------:R-:W-:Y:S02]  /*39d0*/  SEL R7, R7, RZ, !P1 ;  /* 0x000000ff07077207 */ /* 0x000fe40004800000 */
[----:B------:R-:W-:Y:S02]  /*39e0*/  SEL R8, R8, RZ, P1 ;  /* 0x000000ff08087207 */ /* 0x000fe40000800000 */
[----:B------:R-:W-:Y:S02]  /*39f0*/  SEL R4, R14, RZ, P1 ;  /* 0x000000ff0e047207 */ /* 0x000fe40000800000 */
[----:B------:R-:W-:Y:S02]  /*3a00*/  SEL R3, R3, RZ, !P1 ;  /* 0x000000ff03037207 */ /* 0x000fe40004800000 */
[----:B------:R-:W-:-:S02]  /*3a10*/  SHF.L.U32 R12, R5, R6, RZ ;  /* 0x00000006050c7219 */ /* 0x000fc400000006ff */
[----:B------:R-:W-:Y:S02]  /*3a20*/  LOP3.LUT R8, R8, R11, R7, 0xfe, !PT ;  /* 0x0000000b08087212 */ /* 0x000fe400078efe07 */
[----:B------:R-:W-:Y:S02]  /*3a30*/  LOP3.LUT R4, R4, R9, R3, 0xfe, !PT ;  /* 0x0000000904047212 */ /* 0x000fe400078efe03 */
[C---:B------:R-:W-:Y:S01]  /*3a40*/  SHF.L.U64.HI R7, R5.reuse, R6, RZ ;  /* 0x0000000605077219 */ /* 0x040fe200000102ff */
[C---:B------:R-:W-:Y:S01]  /*3a50*/  VIADD R6, R44.reuse, 0xfffffffb ;  /* 0xfffffffb2c067836 */ /* 0x040fe20000000000 */
[-C--:B------:R-:W-:Y:S01]  /*3a60*/  SHF.L.U32 R9, R5, R16.reuse, RZ ;  /* 0x0000001005097219 */ /* 0x080fe200000006ff */
[----:B------:R-:W-:Y:S01]  /*3a70*/  VIADD R44, R44, 0xfffffff9 ;  /* 0xfffffff92c2c7836 */ /* 0x000fe20000000000 */
[----:B------:R-:W-:Y:S01]  /*3a80*/  SEL R3, R12, RZ, !P2 ;  /* 0x000000ff0c037207 */ /* 0x000fe20005000000 */
[----:B------:R-:W-:Y:S01]  /*3a90*/  VIADD R12, R15, 0xffffffd8 ;  /* 0xffffffd80f0c7836 */ /* 0x000fe20000000000 */
[----:B------:R-:W-:-:S02]  /*3aa0*/  SHF.L.U64.HI R16, R5, R16, RZ ;  /* 0x0000001005107219 */ /* 0x000fc400000102ff */
[----:B------:R-:W-:Y:S02]  /*3ab0*/  LOP3.LUT R3, R3, R4, R9, 0xfe, !PT ;  /* 0x0000000403037212 */ /* 0x000fe400078efe09 */
[----:B------:R-:W-:Y:S02]  /*3ac0*/  SEL R7, R7, RZ, !P2 ;  /* 0x000000ff07077207 */ /* 0x000fe40005000000 */
[CC--:B------:R-:W-:Y:S02]  /*3ad0*/  SHF.L.U32 R9, R5.reuse, R6.reuse, RZ ;  /* 0x0000000605097219 */ /* 0x0c0fe400000006ff */
[----:B------:R-:W-:Y:S02]  /*3ae0*/  SHF.L.U64.HI R4, R5, R6, RZ ;  /* 0x0000000605047219 */ /* 0x000fe400000102ff */
[----:B------:R-:W-:Y:S02]  /*3af0*/  LOP3.LUT R7, R7, R8, R16, 0xfe, !PT ;  /* 0x0000000807077212 */ /* 0x000fe400078efe10 */
[----:B------:R-:W-:-:S02]  /*3b00*/  SEL R6, R9, RZ, P3 ;  /* 0x000000ff09067207 */ /* 0x000fc40001800000 */
[----:B------:R-:W-:Y:S01]  /*3b10*/  SEL R8, R4, RZ, P3 ;  /* 0x000000ff04087207 */ /* 0x000fe20001800000 */
[C---:B------:R-:W-:Y:S01]  /*3b20*/  VIADD R4, R2.reuse, 0x5 ;  /* 0x0000000502047836 */ /* 0x040fe20000000000 */
[CC--:B------:R-:W-:Y:S01]  /*3b30*/  SHF.L.U32 R9, R5.reuse, R12.reuse, RZ ;  /* 0x0000000c05097219 */ /* 0x0c0fe200000006ff */
[----:B------:R-:W-:Y:S01]  /*3b40*/  VIADD R2, R2, 0x6 ;  /* 0x0000000602027836 */ /* 0x000fe20000000000 */
[----:B------:R-:W-:Y:S02]  /*3b50*/  SHF.L.U64.HI R12, R5, R12, RZ ;  /* 0x0000000c050c7219 */ /* 0x000fe400000102ff */
[----:B------:R-:W-:Y:S02]  /*3b60*/  LOP3.LUT R6, R9, R3, R6, 0xfe, !PT ;  /* 0x0000000309067212 */ /* 0x000fe400078efe06 */
[----:B------:R-:W-:Y:S01]  /*3b70*/  LOP3.LUT R8, R12, R7, R8, 0xfe, !PT ;  /* 0x000000070c087212 */ /* 0x000fe200078efe08 */
[----:B------:R-:W-:Y:S01]  /*3b80*/  VIADD R12, R15, 0xffffffc8 ;  /* 0xffffffc80f0c7836 */ /* 0x000fe20000000000 */
[----:B------:R-:W-:-:S02]  /*3b90*/  SHF.L.U32 R9, R5, R0, RZ ;  /* 0x0000000005097219 */ /* 0x000fc400000006ff */
[C---:B------:R-:W-:Y:S02]  /*3ba0*/  SHF.L.U32 R3, R5.reuse, R4, RZ ;  /* 0x0000000405037219 */ /* 0x040fe400000006ff */
[C---:B------:R-:W-:Y:S02]  /*3bb0*/  SHF.L.U64.HI R7, R5.reuse, R0, RZ ;  /* 0x0000000005077219 */ /* 0x040fe400000102ff */
[----:B------:R-:W-:Y:S02]  /*3bc0*/  SHF.L.U64.HI R0, R5, R4, RZ ;  /* 0x0000000405007219 */ /* 0x000fe400000102ff */
[----:B------:R-:W-:Y:S02]  /*3bd0*/  SEL R4, R9, RZ, P5 ;  /* 0x000000ff09047207 */ /* 0x000fe40002800000 */
[----:B------:R-:W-:Y:S02]  /*3be0*/  SEL R3, R3, RZ, !P4 ;  /* 0x000000ff03037207 */ /* 0x000fe40006000000 */
[----:B------:R-:W-:-:S02]  /*3bf0*/  SEL R7, R7, RZ, P5 ;  /* 0x000000ff07077207 */ /* 0x000fc40002800000 */
[----:B------:R-:W-:Y:S02]  /*3c00*/  SEL R0, R0, RZ, !P4 ;  /* 0x000000ff00007207 */ /* 0x000fe40006000000 */
[----:B------:R-:W-:Y:S01]  /*3c10*/  LOP3.LUT R4, R4, R6, R3, 0xfe, !PT ;  /* 0x0000000604047212 */ /* 0x000fe200078efe03 */
[----:B------:R-:W-:Y:S01]  /*3c20*/  VIADD R6, R15, 0xffffffd0 ;  /* 0xffffffd00f067836 */ /* 0x000fe20000000000 */
[----:B------:R-:W-:Y:S02]  /*3c30*/  LOP3.LUT R7, R7, R8, R0, 0xfe, !PT ;  /* 0x0000000807077212 */ /* 0x000fe400078efe00 */
[CC--:B------:R-:W-:Y:S02]  /*3c40*/  SHF.L.U32 R3, R5.reuse, R2.reuse, RZ ;  /* 0x0000000205037219 */ /* 0x0c0fe400000006ff */
[C---:B------:R-:W-:Y:S02]  /*3c50*/  SHF.L.U64.HI R0, R5.reuse, R2, RZ ;  /* 0x0000000205007219 */ /* 0x040fe400000102ff */
[----:B------:R-:W-:-:S02]  /*3c60*/  SHF.L.U64.HI R9, R5, R44, RZ ;  /* 0x0000002c05097219 */ /* 0x000fc400000102ff */
[C---:B------:R-:W-:Y:S02]  /*3c70*/  SHF.L.U64.HI R8, R5.reuse, R6, RZ ;  /* 0x0000000605087219 */ /* 0x040fe400000102ff */
[C---:B------:R-:W-:Y:S02]  /*3c80*/  SHF.L.U32 R44, R5.reuse, R44, RZ ;  /* 0x0000002c052c7219 */ /* 0x040fe400000006ff */
[----:B------:R-:W-:Y:S02]  /*3c90*/  SHF.L.U32 R6, R5, R6, RZ ;  /* 0x0000000605067219 */ /* 0x000fe400000006ff */
[----:B------:R-:W-:Y:S02]  /*3ca0*/  SEL R3, R3, RZ, !P6 ;  /* 0x000000ff03037207 */ /* 0x000fe40007000000 */
[----:B------:R-:W-:Y:S02]  /*3cb0*/  SEL R0, R0, RZ, !P6 ;  /* 0x000000ff00007207 */ /* 0x000fe40007000000 */
[----:B------:R-:W-:-:S02]  /*3cc0*/  SHF.L.U64.HI R11, R5, R12, RZ ;  /* 0x0000000c050b7219 */ /* 0x000fc400000102ff */
[----:B------:R-:W-:Y:S02]  /*3cd0*/  SHF.L.U32 R12, R5, R12, RZ ;  /* 0x0000000c050c7219 */ /* 0x000fe400000006ff */
[----:B------:R-:W-:Y:S02]  /*3ce0*/  LOP3.LUT R3, R3, R4, R6, 0xfe, !PT ;  /* 0x0000000403037212 */ /* 0x000fe400078efe06 */
[----:B------:R-:W-:Y:S02]  /*3cf0*/  SEL R2, R44, RZ, P0 ;  /* 0x000000ff2c027207 */ /* 0x000fe40000000000 */
[----:B------:R-:W-:Y:S02]  /*3d00*/  LOP3.LUT R5, R0, R7, R8, 0xfe, !PT ;  /* 0x0000000700057212 */ /* 0x000fe400078efe08 */
[----:B------:R-:W-:Y:S02]  /*3d10*/  SEL R0, R9, RZ, P0 ;  /* 0x000000ff09007207 */ /* 0x000fe40000000000 */
[----:B------:R-:W-:-:S02]  /*3d20*/  LOP3.LUT R2, R12, R3, R2, 0xfe, !PT ;  /* 0x000000030c027212 */ /* 0x000fc400078efe02 */
[----:B------:R-:W-:-:S07]  /*3d30*/  LOP3.LUT R3, R11, R5, R0, 0xfe, !PT ;  /* 0x000000050b037212 */ /* 0x000fce00078efe00 */
.L_x_61:
[----:B------:R-:W-:Y:S02]  /*3d40*/  VIADD R10, R10, 0x1 ;  /* 0x000000010a0a7836 */ /* 0x000fe40000000000 */
[----:B0-----:R-:W-:Y:S01]  /*3d50*/  IMAD.U32 R6, RZ, RZ, UR4 ;  /* 0x00000004ff067e24 */ /* 0x001fe2000f8e00ff */
[----:B------:R-:W-:Y:S01]  /*3d60*/  UIADD3 UR4, UP1, UPT, UR4, 0x8, URZ ;  /* 0x0000000804047890 */ /* 0x000fe2000ff3e0ff */
[----:B------:R-:W-:Y:S01]  /*3d70*/  IMAD.U32 R7, RZ, RZ, UR5 ;  /* 0x00000005ff077e24 */ /* 0x000fe2000f8e00ff */
[----:B------:R-:W-:Y:S01]  /*3d80*/  ISETP.NE.AND P0, PT, R10, RZ, PT ;  /* 0x000000ff0a00720c */ /* 0x000fe20003f05270 */
[----:B------:R-:W-:Y:S01]  /*3d90*/  IMAD.U32 R4, RZ, RZ, UR6 ;  /* 0x00000006ff047e24 */ /* 0x000fe2000f8e00ff */
[----:B------:R-:W-:Y:S01]  /*3da0*/  UIADD3 UR6, UP0, UPT, UR6, 0x8, URZ ;  /* 0x0000000806067890 */ /* 0x000fe2000ff1e0ff */
[----:B------:R-:W-:Y:S01]  /*3db0*/  IMAD.U32 R5, RZ, RZ, UR7 ;  /* 0x00000007ff057e24 */ /* 0x000fe2000f8e00ff */
[----:B0-----:R0:W-:Y:S01]  /*3dc0*/  STG.E.64 desc[UR8][R6.64], RZ ;  /* 0x000000ff06007986 */ /* 0x0011e2000c101b08 */
[----:B------:R-:W-:-:S02]  /*3dd0*/  UIADD3.X UR5, UPT, UPT, URZ, UR5, URZ, UP1, !UPT ;  /* 0x00000005ff057290 */ /* 0x000fc40008ffe4ff */
[----:B------:R-:W-:Y:S01]  /*3de0*/  UIADD3.X UR7, UPT, UPT, URZ, UR7, URZ, UP0, !UPT ;  /* 0x00000007ff077290 */ /* 0x000fe200087fe4ff */
[----:B------:R0:W-:Y:S05]  /*3df0*/  STG.E.64 desc[UR8][R4.64], R2 ;  /* 0x0000000204007986 */ /* 0x0001ea000c101b08 */
[----:B------:R-:W-:Y:S06]  /*3e00*/  @!P0 EXIT ;  /* 0x000000000000894d */ /* 0x000fec0003800000 */
[----:B------:R-:W-:Y:S05]  /*3e10*/  BRA `(.L_x_61) ;  /* 0xfffffffc00c87947 */ /* 0x000fea000383ffff */
.L_x_60:
[----:B------:R-:W-:Y:S01]  /*3e20*/  IMAD R6, R15, 0x8, R4 ;  /* 0x000000080f067824 */ /* 0x000fe200078e0204 */
[----:B------:R-:W-:Y:S01]  /*3e30*/  ISETP.GE.AND P0, PT, R4, 0x7, PT ;  /* 0x000000070400780c */ /* 0x000fe20003f06270 */
[----:B------:R-:W-:Y:S01]  /*3e40*/  VIADD R24, R44, 0x1 ;  /* 0x000000012c187836 */ /* 0x000fe20000000000 */
[----:B------:R-:W-:Y:S01]  /*3e50*/  VIMNMX R10, PT, PT, R10, 0x1, !PT ;  /* 0x000000010a0a7848 */ /* 0x000fe20007fe0100 */
[----:B------:R-:W-:Y:S01]  /*3e60*/  VIADD R28, R44, 0xfffffff9 ;  /* 0xfffffff92c1c7836 */ /* 0x000fe20000000000 */
[----:B------:R-:W-:Y:S01]  /*3e70*/  P2R R7, PR, RZ, 0x1 ;  /* 0x00000001ff077803 */ /* 0x000fe20000000000 */
[----:B------:R-:W-:Y:S01]  /*3e80*/  VIADD R30, R6, 0xffffffc8 ;  /* 0xffffffc8061e7836 */ /* 0x000fe20000000000 */
[C---:B------:R-:W-:Y:S01]  /*3e90*/  SHF.L.U32 R45, R5.reuse, R24, RZ ;  /* 0x00000018052d7219 */ /* 0x040fe200000006ff */
[----:B------:R-:W-:Y:S01]  /*3ea0*/  VIADD R42, R44, 0x7 ;  /* 0x000000072c2a7836 */ /* 0x000fe20000000000 */
[CC--:B------:R-:W-:Y:S01]  /*3eb0*/  SHF.L.U64.HI R50, R5.reuse, R28.reuse, RZ ;  /* 0x0000001c05327219 */ /* 0x0c0fe200000102ff */
[C---:B------:R-:W-:Y:S01]  /*3ec0*/  VIADD R26, R6.reuse, 0xfffffff0 ;  /* 0xfffffff0061a7836 */ /* 0x040fe20000000000 */
[C---:B------:R-:W-:Y:S01]  /*3ed0*/  SHF.L.U32 R41, R5.reuse, R28, RZ ;  /* 0x0000001c05297219 */ /* 0x040fe200000006ff */
[----:B------:R-:W-:Y:S01]  /*3ee0*/  VIADD R46, R6, 0xffffffe8 ;  /* 0xffffffe8062e7836 */ /* 0x000fe20000000000 */
[CC--:B------:R-:W-:Y:S01]  /*3ef0*/  SHF.L.U64.HI R49, R5.reuse, R30.reuse, RZ ;  /* 0x0000001e05317219 */ /* 0x0c0fe200000102ff */
[C---:B------:R-:W-:Y:S01]  /*3f00*/  VIADD R22, R44.reuse, 0xffffffff ;  /* 0xffffffff2c167836 */ /* 0x040fe20000000000 */
[C---:B------:R-:W-:Y:S01]  /*3f10*/  SHF.L.U32 R33, R5.reuse, R30, RZ ;  /* 0x0000001e05217219 */ /* 0x040fe200000006ff */
[C---:B------:R-:W-:Y:S01]  /*3f20*/  VIADD R20, R44.reuse, 0x2 ;  /* 0x000000022c147836 */ /* 0x040fe20000000000 */
[C---:B------:R-:W-:Y:S01]  /*3f30*/  SHF.L.U64.HI R51, R5.reuse, R42, RZ ;  /* 0x0000002a05337219 */ /* 0x040fe200000102ff */
[C---:B------:R-:W-:Y:S01]  /*3f40*/  VIADD R18, R44.reuse, 0x3 ;  /* 0x000000032c127836 */ /* 0x040fe20000000000 */
        /* <DEDUP_REMOVED lines=24> */
[----:B------:R-:W-:-:S02]  /*40d0*/  SHF.L.U64.HI R34, R5, R16, RZ ;  /* 0x0000001005227219 */ /* 0x000fc400000102ff */
        /* <DEDUP_REMOVED lines=8> */
[----:B------:R-:W-:Y:S02]  /*4160*/  SHF.L.U32 R46, R5, R16, RZ ;  /* 0x00000010052e7219 */ /* 0x000fe400000006ff */
[----:B------:R-:W-:Y:S02]  /*4170*/  SEL R45, R45, RZ, !P0 ;  /* 0x000000ff2d2d7207 */ /* 0x000fe40004000000 */
[----:B------:R-:W-:-:S07]  /*4180*/  SEL R5, R6, RZ, !P0 ;  /* 0x000000ff06057207 */ /* 0x000fce0004000000 */
.L_x_68:
[----:B-1----:R-:W-:Y:S01]  /*4190*/  CS2R R8, SRZ ;  /* 0x0000000000087805 */ /* 0x002fe2000001ff00 */
[----:B------:R-:W-:Y:S02]  /*41a0*/  IMAD.MOV.U32 R48, RZ, RZ, R2 ;  /* 0x000000ffff307224 */ /* 0x000fe400078e0002 */
[----:B------:R-:W-:Y:S02]  /*41b0*/  IMAD.MOV.U32 R53, RZ, RZ, R3 ;  /* 0x000000ffff357224 */ /* 0x000fe400078e0003 */
[----:B------:R-:W-:-:S07]  /*41c0*/  IMAD.MOV.U32 R6, RZ, RZ, R43 ;  /* 0x000000ffff067224 */ /* 0x000fce00078e002b */
.L_x_62:
        /* <DEDUP_REMOVED lines=18> */
[C---:B------:R-:W-:Y:S01]  /*42f0*/  ISETP.GE.AND P2, PT, R4.reuse, 0x1, PT ;  /* 0x000000010400780c */ /* 0x040fe20003f46270 */
[----:B------:R-:W-:Y:S01]  /*4300*/  IMAD.MOV.U32 R48, RZ, RZ, 0x1 ;  /* 0x00000001ff307424 */ /* 0x000fe200078e00ff */
[----:B------:R-:W-:Y:S02]  /*4310*/  LOP3.LUT R53, RZ, R8, RZ, 0x33, !PT ;  /* 0x00000008ff357212 */ /* 0x000fe400078e33ff */
[----:B------:R-:W-:Y:S02]  /*4320*/  LOP3.LUT R52, RZ, R9, RZ, 0x33, !PT ;  /* 0x00000009ff347212 */ /* 0x000fe400078e33ff */
[C---:B------:R-:W-:Y:S02]  /*4330*/  ISETP.GE.AND P3, PT, R4.reuse, 0x7, PT ;  /* 0x000000070400780c */ /* 0x040fe40003f66270 */
[----:B------:R-:W-:Y:S02]  /*4340*/  SHF.R.U64 R6, R53, R24, R52 ;  /* 0x0000001835067219 */ /* 0x000fe40000001234 */
[----:B------:R-:W-:-:S02]  /*4350*/  ISETP.GT.AND P4, PT, R4, 0x5, PT ;  /* 0x000000050400780c */ /* 0x000fc40003f84270 */
[----:B------:R-:W-:Y:S02]  /*4360*/  LOP3.LUT R6, R6, 0x1, RZ, 0xc0, !PT ;  /* 0x0000000106067812 */ /* 0x000fe400078ec0ff */
[----:B------:R-:W-:Y:S02]  /*4370*/  @P2 SHF.R.U64 R7, R53, R22, R52 ;  /* 0x0000001635072219 */ /* 0x000fe40000001234 */
[----:B------:R-:W-:Y:S02]  /*4380*/  SEL R6, R6, 0x1, !P3 ;  /* 0x0000000106067807 */ /* 0x000fe40005800000 */
[----:B------:R-:W-:Y:S02]  /*4390*/  @P2 LOP3.LUT R7, R7, 0x1, RZ, 0xc0, !PT ;  /* 0x0000000107072812 */ /* 0x000fe400078ec0ff */
[----:B------:R-:W-:Y:S02]  /*43a0*/  PRMT R47, R6, 0x7610, R47 ;  /* 0x00007610062f7816 */ /* 0x000fe4000000002f */
[----:B------:R-:W-:-:S02]  /*43b0*/  @P2 PRMT R48, R7, 0x7610, R48 ;  /* 0x0000761007302816 */ /* 0x000fc40000000030 */
[----:B------:R-:W-:Y:S02]  /*43c0*/  PRMT R6, R47, 0x9910, RZ ;  /* 0x000099102f067816 */ /* 0x000fe400000000ff */
[----:B------:R-:W-:Y:S02]  /*43d0*/  PRMT R7, R48, 0x9910, RZ ;  /* 0x0000991030077816 */ /* 0x000fe400000000ff */
[----:B------:R-:W-:Y:S02]  /*43e0*/  ISETP.GE.AND P1, PT, R4, 0x2, PT ;  /* 0x000000020400780c */ /* 0x000fe40003f26270 */
[----:B------:R-:W-:Y:S02]  /*43f0*/  ISETP.EQ.OR P4, PT, R6, RZ, P4 ;  /* 0x000000ff0600720c */ /* 0x000fe40002782670 */
[----:B------:R-:W-:Y:S02]  /*4400*/  ISETP.EQ.OR P1, PT, R7, RZ, !P1 ;  /* 0x000000ff0700720c */ /* 0x000fe40004f22670 */
[C---:B------:R-:W-:Y:S01]  /*4410*/  ISETP.GT.AND P3, PT, R4.reuse, 0x4, PT ;  /* 0x000000040400780c */ /* 0x040fe20003f64270 */
[----:B------:R-:W1:Y:S01]  /*4420*/  LDC.64 R6, c[0x0][0x380] ;  /* 0x0000e000ff067b82 */ /* 0x000e620000000a00 */
[----:B------:R-:W-:-:S02]  /*4430*/  ISETP.GE.AND P0, PT, R4, 0x3, PT ;  /* 0x000000030400780c */ /* 0x000fc40003f06270 */
[C---:B------:R-:W-:Y:S02]  /*4440*/  ISETP.GE.AND P5, PT, R4.reuse, 0x4, PT ;  /* 0x000000040400780c */ /* 0x040fe40003fa6270 */
[----:B------:R-:W-:-:S03]  /*4450*/  ISETP.GT.AND P6, PT, R4, 0x3, PT ;  /* 0x000000030400780c */ /* 0x000fc60003fc4270 */
[C-C-:B------:R-:W-:Y:S02]  /*4460*/  @!P4 SHF.R.U64 R54, R53.reuse, R20, R52.reuse ;  /* 0x000000143536c219 */ /* 0x140fe40000001234 */
[----:B------:R-:W-:Y:S02]  /*4470*/  @!P1 SHF.R.U64 R55, R53, R15, R52 ;  /* 0x0000000f35379219 */ /* 0x000fe40000001234 */
[----:B------:R-:W-:Y:S02]  /*4480*/  @!P4 LOP3.LUT R54, R54, 0x1, RZ, 0xc0, !PT ;  /* 0x000000013636c812 */ /* 0x000fe400078ec0ff */
[----:B------:R-:W-:Y:S02]  /*4490*/  @!P1 LOP3.LUT R55, R55, 0x1, RZ, 0xc0, !PT ;  /* 0x0000000137379812 */ /* 0x000fe400078ec0ff */
[----:B------:R-:W-:Y:S02]  /*44a0*/  @!P4 PRMT R47, R54, 0x7610, R47 ;  /* 0x00007610362fc816 */ /* 0x000fe4000000002f */
[----:B------:R-:W-:-:S02]  /*44b0*/  @!P1 PRMT R48, R55, 0x7610, R48 ;  /* 0x0000761037309816 */ /* 0x000fc40000000030 */
[----:B------:R-:W-:Y:S02]  /*44c0*/  PRMT R54, R47, 0x9910, RZ ;  /* 0x000099102f367816 */ /* 0x000fe400000000ff */
[----:B------:R-:W-:Y:S02]  /*44d0*/  PRMT R55, R48, 0x9910, RZ ;  /* 0x0000991030377816 */ /* 0x000fe400000000ff */
[----:B------:R-:W-:Y:S01]  /*44e0*/  ISETP.EQ.OR P3, PT, R54, RZ, P3 ;  /* 0x000000ff3600720c */ /* 0x000fe20001f62670 */
[----:B-1----:R-:W-:Y:S01]  /*44f0*/  IMAD.WIDE.U32 R6, R43, 0x8, R6 ;  /* 0x000000082b067825 */ /* 0x002fe200078e0006 */
[----:B------:R-:W-:-:S04]  /*4500*/  ISETP.EQ.OR P0, PT, R55, RZ, !P0 ;  /* 0x000000ff3700720c */ /* 0x000fc80004702670 */
[----:B0-----:R0:W-:Y:S07]  /*4510*/  STG.E.64 desc[UR8][R6.64], R8 ;  /* 0x0000000806007986 */ /* 0x0011ee000c101b08 */
[C-C-:B------:R-:W-:Y:S02]  /*4520*/  @!P3 SHF.R.U64 R54, R53.reuse, R18, R52.reuse ;  /* 0x000000123536b219 */ /* 0x140fe40000001234 */
[----:B------:R-:W-:Y:S02]  /*4530*/  @!P0 SHF.R.U64 R55, R53, R16, R52 ;  /* 0x0000001035378219 */ /* 0x000fe40000001234 */
[----:B------:R-:W-:-:S02]  /*4540*/  @!P3 LOP3.LUT R54, R54, 0x1, RZ, 0xc0, !PT ;  /* 0x000000013636b812 */ /* 0x000fc400078ec0ff */
[----:B------:R-:W-:Y:S02]  /*4550*/  @!P0 LOP3.LUT R55, R55, 0x1, RZ, 0xc0, !PT ;  /* 0x0000000137378812 */ /* 0x000fe400078ec0ff */
[----:B------:R-:W-:Y:S01]  /*4560*/  @!P3 PRMT R47, R54, 0x7610, R47 ;  /* 0x00007610362fb816 */ /* 0x000fe2000000002f */
[----:B------:R-:W-:Y:S01]  /*4570*/  IMAD.MOV.U32 R54, RZ, RZ, R45 ;  /* 0x000000ffff367224 */ /* 0x000fe200078e002d */
[----:B------:R-:W-:Y:S01]  /*4580*/  @!P0 PRMT R48, R55, 0x7610, R48 ;  /* 0x0000761037308816 */ /* 0x000fe20000000030 */
[----:B------:R-:W-:-:S03]  /*4590*/  IMAD.MOV.U32 R55, RZ, RZ, R5 ;  /* 0x000000ffff377224 */ /* 0x000fc600078e0005 */
[----:B------:R-:W-:Y:S02]  /*45a0*/  @P2 LOP3.LUT R54, R54, R39, RZ, 0xfc, !PT ;  /* 0x0000002736362212 */ /* 0x000fe400078efcff */
[----:B------:R-:W-:Y:S02]  /*45b0*/  @P2 LOP3.LUT R55, R55, R40, RZ, 0xfc, !PT ;  /* 0x0000002837372212 */ /* 0x000fe400078efcff */
[----:B0-----:R-:W-:Y:S02]  /*45c0*/  LOP3.LUT R6, R54, R31, RZ, 0xfc, !PT ;  /* 0x0000001f36067212 */ /* 0x001fe400078efcff */
[----:B------:R-:W-:Y:S02]  /*45d0*/  PRMT R56, R48, 0x9910, RZ ;  /* 0x0000991030387816 */ /* 0x000fe400000000ff */
[----:B------:R-:W-:Y:S02]  /*45e0*/  PRMT R54, R47, 0x9910, RZ ;  /* 0x000099102f367816 */ /* 0x000fe400000000ff */
[----:B------:R-:W-:Y:S01]  /*45f0*/  LOP3.LUT R7, R55, R32, RZ, 0xfc, !PT ;  /* 0x0000002037077212 */ /* 0x000fe200078efcff */
[----:B------:R-:W-:Y:S01]  /*4600*/  IMAD.MOV.U32 R55, RZ, RZ, 0x1 ;  /* 0x00000001ff377424 */ /* 0x000fe200078e00ff */
[----:B------:R-:W-:-:S02]  /*4610*/  ISETP.EQ.OR P5, PT, R56, RZ, !P5 ;  /* 0x000000ff3800720c */ /* 0x000fc40006fa2670 */
[----:B------:R-:W-:Y:S02]  /*4620*/  ISETP.EQ.OR P6, PT, R54, RZ, P6 ;  /* 0x000000ff3600720c */ /* 0x000fe400037c2670 */
[----:B------:R-:W-:Y:S02]  /*4630*/  @!P4 LOP3.LUT R6, R37, R6, RZ, 0xfc, !PT ;  /* 0x000000062506c212 */ /* 0x000fe400078efcff */
[----:B------:R-:W-:Y:S02]  /*4640*/  @!P4 LOP3.LUT R7, R38, R7, RZ, 0xfc, !PT ;  /* 0x000000072607c212 */ /* 0x000fe400078efcff */
[----:B------:R-:W-:Y:S02]  /*4650*/  LOP3.LUT P4, RZ, R31, R8, RZ, 0xc0, !PT ;  /* 0x000000081fff7212 */ /* 0x000fe4000788c0ff */
[----:B------:R-:W-:Y:S02]  /*4660*/  @!P1 SHF.L.U64.HI R54, R55, R15, RZ ;  /* 0x0000000f37369219 */ /* 0x000fe400000102ff */
[----:B------:R-:W-:-:S02]  /*4670*/  LOP3.LUT P4, RZ, R32, R9, RZ, 0xc0, P4 ;  /* 0x0000000920ff7212 */ /* 0x000fc4000208c0ff */
[----:B------:R-:W-:Y:S02]  /*4680*/  @!P1 LOP3.LUT R7, R7, R54, RZ, 0xfc, !PT ;  /* 0x0000003607079212 */ /* 0x000fe400078efcff */
[C-C-:B------:R-:W-:Y:S02]  /*4690*/  @!P5 SHF.R.U64 R56, R53.reuse, R13, R52.reuse ;  /* 0x0000000d3538d219 */ /* 0x140fe40000001234 */
[----:B------:R-:W-:Y:S02]  /*46a0*/  @!P6 SHF.R.U64 R54, R53, R14, R52 ;  /* 0x0000000e3536e219 */ /* 0x000fe40000001234 */
[----:B------:R-:W-:Y:S02]  /*46b0*/  @!P1 SHF.L.U32 R57, R55, R15, RZ ;  /* 0x0000000f37399219 */ /* 0x000fe400000006ff */
[----:B------:R-:W-:Y:S02]  /*46c0*/  @!P5 LOP3.LUT R56, R56, 0x1, RZ, 0xc0, !PT ;  /* 0x000000013838d812 */ /* 0x000fe400078ec0ff */
[----:B------:R-:W-:-:S02]  /*46d0*/  @!P6 LOP3.LUT R54, R54, 0x1, RZ, 0xc0, !PT ;  /* 0x000000013636e812 */ /* 0x000fc400078ec0ff */
[----:B------:R-:W-:Y:S02]  /*46e0*/  @!P1 LOP3.LUT R6, R6, R57, RZ, 0xfc, !PT ;  /* 0x0000003906069212 */ /* 0x000fe400078efcff */
[----:B------:R-:W-:Y:S02]  /*46f0*/  @!P5 PRMT R48, R56, 0x7610, R48 ;  /* 0x000076103830d816 */ /* 0x000fe40000000030 */
[----:B------:R-:W-:Y:S02]  /*4700*/  @!P6 PRMT R47, R54, 0x7610, R47 ;  /* 0x00007610362fe816 */ /* 0x000fe4000000002f */
[----:B------:R-:W-:Y:S01]  /*4710*/  PLOP3.LUT P1, PT, PT, PT, PT, 0x80, 0x8 ;  /* 0x000000000008781c */ /* 0x000fe20003f2f070 */
[----:B------:R-:W-:-:S12]  /*4720*/  @P4 BRA `(.L_x_63) ;  /* 0x0000000000104947 */ /* 0x000fd80003800000 */
[----:B------:R-:W-:Y:S02]  /*4730*/  LOP3.LUT P1, RZ, R29, R8, RZ, 0xc0, !PT ;  /* 0x000000081dff7212 */ /* 0x000fe4000782c0ff */
[----:B------:R-:W-:Y:S02]  /*4740*/  LOP3.LUT R6, R6, R29, RZ, 0xfc, !PT ;  /* 0x0000001d06067212 */ /* 0x000fe400078efcff */
[----:B------:R-:W-:Y:S02]  /*4750*/  LOP3.LUT P1, RZ, R30, R9, RZ, 0xc0, P1 ;  /* 0x000000091eff7212 */ /* 0x000fe4000082c0ff */
[----:B------:R-:W-:-:S11]  /*4760*/  LOP3.LUT R7, R7, R30, RZ, 0xfc, !PT ;  /* 0x0000001e07077212 */ /* 0x000fd600078efcff */
.L_x_63:
        /* <DEDUP_REMOVED lines=10> */
[----:B------:R-:W-:Y:S02]  /*4810*/  @!P6 SHF.L.U32 R57, R55, R14, RZ ;  /* 0x0000000e3739e219 */ /* 0x000fe400000006ff */
[----:B------:R-:W-:-:S03]  /*4820*/  PLOP3.LUT P0, PT, PT, PT, PT, 0x80, 0x8 ;  /* 0x000000000008781c */ /* 0x000fc60003f0f070 */
[C-C-:B------:R-:W-:Y:S02]  /*4830*/  @!P4 SHF.R.U64 R54, R53.reuse, R12, R52.reuse ;  /* 0x0000000c3536c219 */ /* 0x140fe40000001234 */
[----:B------:R-:W-:Y:S02]  /*4840*/  @!P3 SHF.R.U64 R56, R53, R11, R52 ;  /* 0x0000000b3538b219 */ /* 0x000fe40000001234 */
[----:B------:R-:W-:Y:S02]  /*4850*/  @!P4 LOP3.LUT R54, R54, 0x1, RZ, 0xc0, !PT ;  /* 0x000000013636c812 */ /* 0x000fe400078ec0ff */
[----:B------:R-:W-:Y:S02]  /*4860*/  @!P3 LOP3.LUT R56, R56, 0x1, RZ, 0xc0, !PT ;  /* 0x000000013838b812 */ /* 0x000fe400078ec0ff */
[----:B------:R-:W-:Y:S02]  /*4870*/  @!P4 PRMT R47, R54, 0x7610, R47 ;  /* 0x00007610362fc816 */ /* 0x000fe4000000002f */
[----:B------:R-:W-:-:S02]  /*4880*/  @!P3 PRMT R48, R56, 0x7610, R48 ;  /* 0x000076103830b816 */ /* 0x000fc40000000030 */
[----:B------:R-:W-:Y:S01]  /*4890*/  @!P6 SHF.L.U64.HI R54, R55, R14, RZ ;  /* 0x0000000e3736e219 */ /* 0x000fe200000102ff */
[----:B------:R-:W-:Y:S06]  /*48a0*/  @P1 BRA `(.L_x_64) ;  /* 0x0000000000101947 */ /* 0x000fec0003800000 */
[----:B------:R-:W-:Y:S02]  /*48b0*/  LOP3.LUT P0, RZ, R27, R8, RZ, 0xc0, !PT ;  /* 0x000000081bff7212 */ /* 0x000fe4000780c0ff */
[----:B------:R-:W-:Y:S02]  /*48c0*/  LOP3.LUT R6, R6, R27, RZ, 0xfc, !PT ;  /* 0x0000001b06067212 */ /* 0x000fe400078efcff */
[----:B------:R-:W-:Y:S02]  /*48d0*/  LOP3.LUT P0, RZ, R28, R9, RZ, 0xc0, P0 ;  /* 0x000000091cff7212 */ /* 0x000fe4000000c0ff */
[----:B------:R-:W-:-:S11]  /*48e0*/  LOP3.LUT R7, R7, R28, RZ, 0xfc, !PT ;  /* 0x0000001c07077212 */ /* 0x000fd600078efcff */
.L_x_64:
[----:B------:R-:W-:Y:S02]  /*48f0*/  @!P6 LOP3.LUT R7, R54, R7, RZ, 0xfc, !PT ;  /* 0x000000073607e212 */ /* 0x000fe400078efcff */
[----:B------:R-:W-:Y:S02]  /*4900*/  @!P6 LOP3.LUT R6, R57, R6, RZ, 0xfc, !PT ;  /* 0x000000063906e212 */ /* 0x000fe400078efcff */
[CC--:B------:R-:W-:Y:S02]  /*4910*/  @!P5 SHF.L.U64.HI R54, R55.reuse, R13.reuse, RZ ;  /* 0x0000000d3736d219 */ /* 0x0c0fe400000102ff */
[----:B------:R-:W-:Y:S02]  /*4920*/  @!P5 SHF.L.U32 R57, R55, R13, RZ ;  /* 0x0000000d3739d219 */ /* 0x000fe400000006ff */
[----:B------:R-:W-:Y:S02]  /*4930*/  @!P5 LOP3.LUT R7, R7, R54, RZ, 0xfc, !PT ;  /* 0x000000360707d212 */ /* 0x000fe400078efcff */
[----:B------:R-:W-:-:S02]  /*4940*/  @!P5 LOP3.LUT R6, R6, R57, RZ, 0xfc, !PT ;  /* 0x000000390606d212 */ /* 0x000fc400078efcff */
[----:B------:R-:W-:Y:S02]  /*4950*/  PRMT R56, R48, 0x9910, RZ ;  /* 0x0000991030387816 */ /* 0x000fe400000000ff */
[C---:B------:R-:W-:Y:S02]  /*4960*/  ISETP.GE.AND P5, PT, R4.reuse, 0x6, PT ;  /* 0x000000060400780c */ /* 0x040fe40003fa6270 */
[----:B------:R-:W-:Y:S02]  /*4970*/  ISETP.GT.AND P6, PT, R4, 0x1, PT ;  /* 0x000000010400780c */ /* 0x000fe40003fc4270 */
[----:B------:R-:W-:Y:S02]  /*4980*/  PRMT R54, R47, 0x9910, RZ ;  /* 0x000099102f367816 */ /* 0x000fe400000000ff */
[----:B------:R-:W-:Y:S02]  /*4990*/  ISETP.EQ.OR P5, PT, R56, RZ, !P5 ;  /* 0x000000ff3800720c */ /* 0x000fe40006fa2670 */
[----:B------:R-:W-:-:S02]  /*49a0*/  ISETP.EQ.OR P6, PT, R54, RZ, P6 ;  /* 0x000000ff3600720c */ /* 0x000fc400037c2670 */
[----:B------:R-:W-:Y:S02]  /*49b0*/  @!P4 SHF.L.U64.HI R56, R55, R12, RZ ;  /* 0x0000000c3738c219 */ /* 0x000fe400000102ff */
[----:B------:R-:W-:-:S07]  /*49c0*/  PLOP3.LUT P1, PT, PT, PT, PT, 0x80, 0x8 ;  /* 0x000000000008781c */ /* 0x000fce0003f2f070 */
[C-C-:B------:R-:W-:Y:S02]  /*49d0*/  @!P5 SHF.R.U64 R54, R53.reuse, R0, R52.reuse ;  /* 0x000000003536d219 */ /* 0x140fe40000001234 */
[----:B------:R-:W-:Y:S02]  /*49e0*/  @!P6 SHF.R.U64 R52, R53, R44, R52 ;  /* 0x0000002c3534e219 */ /* 0x000fe40000001234 */
[----:B------:R-:W-:Y:S01]  /*49f0*/  @!P4 SHF.L.U32 R53, R55, R12, RZ ;  /* 0x0000000c3735c219 */ /* 0x000fe200000006ff */
[----:B------:R-:W-:Y:S06]  /*4a00*/  @P0 BRA `(.L_x_65) ;  /* 0x0000000000100947 */ /* 0x000fec0003800000 */
[----:B------:R-:W-:Y:S02]  /*4a10*/  LOP3.LUT P1, RZ, R25, R8, RZ, 0xc0, !PT ;  /* 0x0000000819ff7212 */ /* 0x000fe4000782c0ff */
[----:B------:R-:W-:Y:S02]  /*4a20*/  LOP3.LUT R6, R6, R25, RZ, 0xfc, !PT ;  /* 0x0000001906067212 */ /* 0x000fe400078efcff */
[----:B------:R-:W-:Y:S02]  /*4a30*/  LOP3.LUT P1, RZ, R26, R9, RZ, 0xc0, P1 ;  /* 0x000000091aff7212 */ /* 0x000fe4000082c0ff */
[----:B------:R-:W-:-:S11]  /*4a40*/  LOP3.LUT R7, R7, R26, RZ, 0xfc, !PT ;  /* 0x0000001a07077212 */ /* 0x000fd600078efcff */
.L_x_65:
[----:B------:R-:W-:Y:S02]  /*4a50*/  @!P4 LOP3.LUT R6, R53, R6, RZ, 0xfc, !PT ;  /* 0x000000063506c212 */ /* 0x000fe400078efcff */
[C---:B------:R-:W-:Y:S02]  /*4a60*/  @!P3 SHF.L.U32 R53, R55.reuse, R11, RZ ;  /* 0x0000000b3735b219 */ /* 0x040fe400000006ff */
[----:B------:R-:W-:Y:S02]  /*4a70*/  @!P4 LOP3.LUT R7, R56, R7, RZ, 0xfc, !PT ;  /* 0x000000073807c212 */ /* 0x000fe400078efcff */
[----:B------:R-:W-:Y:S02]  /*4a80*/  @!P3 SHF.L.U64.HI R56, R55, R11, RZ ;  /* 0x0000000b3738b219 */ /* 0x000fe400000102ff */
[----:B------:R-:W-:Y:S02]  /*4a90*/  @!P3 LOP3.LUT R6, R6, R53, RZ, 0xfc, !PT ;  /* 0x000000350606b212 */ /* 0x000fe400078efcff */
[----:B------:R-:W-:-:S02]  /*4aa0*/  @!P5 LOP3.LUT R53, R54, 0x1, RZ, 0xc0, !PT ;  /* 0x000000013635d812 */ /* 0x000fc400078ec0ff */
[----:B------:R-:W-:Y:S02]  /*4ab0*/  @!P3 LOP3.LUT R7, R7, R56, RZ, 0xfc, !PT ;  /* 0x000000380707b212 */ /* 0x000fe400078efcff */
        /* <DEDUP_REMOVED lines=8> */
.L_x_66:
[----:B------:R-:W-:Y:S02]  /*4b40*/  @!P5 PRMT R48, R53, 0x7610, R48 ;  /* 0x000076103530d816 */ /* 0x000fe40000000030 */
[----:B------:R-:W-:Y:S02]  /*4b50*/  @!P6 LOP3.LUT R7, R54, R7, RZ, 0xfc, !PT ;  /* 0x000000073607e212 */ /* 0x000fe400078efcff */
[----:B------:R-:W-:Y:S02]  /*4b60*/  @!P6 LOP3.LUT R6, R57, R6, RZ, 0xfc, !PT ;  /* 0x000000063906e212 */ /* 0x000fe400078efcff */
[CC--:B------:R-:W-:Y:S02]  /*4b70*/  @!P5 SHF.L.U32 R53, R55.reuse, R0.reuse, RZ ;  /* 0x000000003735d219 */ /* 0x0c0fe400000006ff */
[----:B------:R-:W-:Y:S02]  /*4b80*/  @!P6 LOP3.LUT R52, R52, 0x1, RZ, 0xc0, !PT ;  /* 0x000000013434e812 */ /* 0x000fe400078ec0ff */
[----:B------:R-:W-:-:S02]  /*4b90*/  @!P5 SHF.L.U64.HI R54, R55, R0, RZ ;  /* 0x000000003736d219 */ /* 0x000fc400000102ff */
[----:B------:R-:W-:Y:S02]  /*4ba0*/  @!P5 LOP3.LUT R6, R6, R53, RZ, 0xfc, !PT ;  /* 0x000000350606d212 */ /* 0x000fe400078efcff */
[----:B------:R-:W-:Y:S02]  /*4bb0*/  @!P6 PRMT R47, R52, 0x7610, R47 ;  /* 0x00007610342fe816 */ /* 0x000fe4000000002f */
[----:B------:R-:W-:Y:S02]  /*4bc0*/  CS2R R52, SRZ ;  /* 0x0000000000347805 */ /* 0x000fe4000001ff00 */
        /* <DEDUP_REMOVED lines=8> */
.L_x_67:
[----:B------:R-:W0:Y:S01]  /*4c50*/  LDC.64 R8, c[0x0][0x388] ;  /* 0x0000e200ff087b82 */ /* 0x000e220000000a00 */
[----:B------:R-:W-:Y:S02]  /*4c60*/  PRMT R47, R47, 0x9910, RZ ;  /* 0x000099102f2f7816 */ /* 0x000fe400000000ff */
[----:B------:R-:W-:Y:S02]  /*4c70*/  PRMT R48, R48, 0x9910, RZ ;  /* 0x0000991030307816 */ /* 0x000fe400000000ff */
[----:B------:R-:W-:Y:S02]  /*4c80*/  ISETP.GT.AND P3, PT, R4, 0x6, PT ;  /* 0x000000060400780c */ /* 0x000fe40003f64270 */
[----:B------:R-:W-:Y:S02]  /*4c90*/  ISETP.NE.AND P0, PT, R47, RZ, PT ;  /* 0x000000ff2f00720c */ /* 0x000fe40003f05270 */
[----:B------:R-:W-:Y:S02]  /*4ca0*/  ISETP.NE.AND P1, PT, R48, RZ, PT ;  /* 0x000000ff3000720c */ /* 0x000fe40003f25270 */
[----:B------:R-:W-:-:S02]  /*4cb0*/  SEL R54, R42, RZ, !P2 ;  /* 0x000000ff2a367207 */ /* 0x000fc40005000000 */
[----:B------:R-:W-:Y:S02]  /*4cc0*/  SEL R47, R41, RZ, P3 ;  /* 0x000000ff292f7207 */ /* 0x000fe40001800000 */
[----:B------:R-:W-:Y:S02]  /*4cd0*/  SEL R55, R51, RZ, !P2 ;  /* 0x000000ff33377207 */ /* 0x000fe40005000000 */
[----:B------:R-:W-:Y:S02]  /*4ce0*/  SEL R48, R50, RZ, P3 ;  /* 0x000000ff32307207 */ /* 0x000fe40001800000 */
        /* <DEDUP_REMOVED lines=12> */
[----:B------:R-:W-:Y:S05]  /*4db0*/  @P0 BRA `(.L_x_68) ;  /* 0xfffffff000f40947 */ /* 0x000fea000383ffff */
[----:B------:R-:W-:Y:S05]  /*4dc0*/  EXIT ;  /* 0x000000000000794d */ /* 0x000fea0003800000 */
.L_x_69:
        /* <DEDUP_REMOVED lines=11> */
.L_x_71:


//--------------------- .nv.global.init           --------------------------
	.section	.nv.global.init,"aw",@progbits
.nv.global.init:
	.type		$str$3,@object
	.size		$str$3,(.L_0 - $str$3)
$str$3:
        /*0000*/ 	.byte	0x62, 0x6c, 0x6f, 0x63, 0x6b, 0x49, 0x64, 0x78, 0x20, 0x3d, 0x20, 0x25, 0x64, 0x20, 0x62, 0x6c
        /*0010*/ 	.byte	0x6f, 0x63, 0x6b, 0x44, 0x69, 0x6d, 0x20, 0x3d, 0x20, 0x25, 0x64, 0x20, 0x74, 0x68, 0x72, 0x65
        /*0020*/ 	.byte	0x61, 0x64, 0x49, 0x64, 0x78, 0x20, 0x3d, 0x20, 0x25, 0x64, 0x20, 0x74, 0x69, 0x64, 0x20, 0x2a
        /*0030*/ 	.byte	0x20, 0x32, 0x20, 0x3d, 0x20, 0x25, 0x64, 0x20, 0x6d, 0x61, 0x67, 0x69, 0x63, 0x3d, 0x30, 0x78
        /*0040*/ 	.byte	0x25, 0x6c, 0x6c, 0x78, 0x0a, 0x00
.L_0:


//--------------------- .nv.shared.reserved.0     --------------------------
	.section	.nv.shared.reserved.0,"aw",@nobits
	.weak		__nv_reservedSMEM_offset_0_alias
	.size		__nv_reservedSMEM_offset_0_alias, 0, 64
	.other		__nv_reservedSMEM_offset_0_alias,@"STO_CUDA_RESERVED_SHARED STV_DEFAULT"
__nv_reservedSMEM_offset_0_alias:
	.zero		0
	.zero		64


//--------------------- .nv.constant0._Z10find_magicPyS_iiyS_ --------------------------
	.section	.nv.constant0._Z10find_magicPyS_iiyS_,"a",@progbits
	.sectionflags	@""
	.align	4
.nv.constant0._Z10find_magicPyS_iiyS_:
	.zero		936


//--------------------- .nv.constant0._Z17init_magic_searchPyS_ii --------------------------
	.section	.nv.constant0._Z17init_magic_searchPyS_ii,"a",@progbits
	.sectionflags	@""
	.align	4
.nv.constant0._Z17init_magic_searchPyS_ii:
	.zero		920


//--------------------- SYMBOLS --------------------------

	.type		.nv.reservedSmem.offset0,@object
	.size		.nv.reservedSmem.offset0,0x4
	.type		vprintf,@function
